	.target	sm_90a

	.elftype	@"ET_EXEC"


//--------------------- .note.nv.tkinfo           --------------------------
	.section	.note.nv.tkinfo,"",@"SHT_NOTE"
	.sectionflags	@"SHF_NOTE_NV_TKINFO"
	.tkinfo
        /*0018*/ 	.word	0x00000002
        /*0030*/ 	.string	""
        /*0030*/ 	.string	"ptxas"
        /*0030*/ 	.string	"Cuda compilation tools, release 13.0, V13.0.88"
        /*0030*/ 	.string	"Build cuda_13.0.r13.0/compiler.36424714_0"
        /*0030*/ 	.string	"-arch sm_90a -m 64 "



//--------------------- .note.nv.cuinfo           --------------------------
	.section	.note.nv.cuinfo,"",@"SHT_NOTE"
	.sectionflags	@"SHF_NOTE_NV_CUINFO"
        /*0018*/ 	.short	0x0002
        /*001a*/ 	.short	0x005a
        /*001c*/ 	.short	0x0082
	.zero		2


//--------------------- .nv.info                  --------------------------
	.section	.nv.info,"",@"SHT_CUDA_INFO"
	.align	4


	//----- nvinfo : EIATTR_REGCOUNT
	.align		4
        /*0000*/ 	.byte	0x04, 0x2f
        /*0002*/ 	.short	(.L_12 - .L_11)
	.align		4
.L_11:
        /*0004*/ 	.word	index@(_ZN7cutlass13device_kernelINS_4conv6kernel13ConvUniversalINS1_16ConvProblemShapeILNS1_8OperatorE0ELi2EEENS1_10collective14CollectiveConvINS1_46MainloopSm90TmaGmmaWarpSpecializedImplicitGemmILS5_0ELi28ELi2EN4cute5tupleIJNSA_1CILi2EEENSC_ILi1EEESE_EEENS1_36KernelImplicitTmaWarpSpecializedSm90ELi1EEENSB_IJNSC_ILi64EEESI_NSB_IJSI_EEEEEENS_12float_e4m3_tESL_NSA_8TiledMMAINSA_8MMA_AtomIJNSA_4SM904GMMA30MMA_64x64x32_F32E4M3E4M3_SS_TNILNSP_7ScaleInE1ELSR_1EEEEEENSA_6LayoutINSB_IJSE_SE_SE_EEENSB_IJNSC_ILi0EEESW_SW_EEEEENSB_IJNSA_10UnderscoreESZ_SZ_EEEEENS7_6detail26Sm90ImplicitGemmTileTraitsINSA_20SM90_TMA_LOAD_IM2COLENSA_14ComposedLayoutINSA_7SwizzleILi2ELi4ELi3EEENSA_18smem_ptr_flag_bitsILi8EEENSU_INSB_IJNSB_IJNSC_ILi8EEES1A_EEENSB_IJSI_SE_EEENSB_IJSE_NSC_ILi28EEEEEEEEENSB_IJNSB_IJSI_NSC_ILi512EEEEEENSB_IJSE_SW_EEENSB_IJSW_NSC_ILi4096EEEEEEEEEEEEEvEENS13_INSA_23SM90_TMA_LOAD_MULTICASTES1N_vEEEENS_8epilogue10collective6detail29Sm90TmaWarpSpecializedAdapterINS1T_15DefaultEpilogueISL_NSB_IJNSB_IJlllEEESE_SW_EEES1Y_NS1S_6thread17LinearCombinationISL_Li1EffLNS1Z_9ScaleType4KindE0ELNS_15FloatRoundStyleE2ESL_EENS_4gemm15EpilogueDefaultEEEEEvvEEEEvNT_6ParamsE)
        /*0008*/ 	.word	0x0000003a


	//----- nvinfo : EIATTR_FRAME_SIZE
	.align		4
.L_12:
        /*000c*/ 	.byte	0x04, 0x11
        /*000e*/ 	.short	(.L_14 - .L_13)
	.align		4
.L_13:
        /*0010*/ 	.word	index@(_ZN7cutlass13device_kernelINS_4conv6kernel13ConvUniversalINS1_16ConvProblemShapeILNS1_8OperatorE0ELi2EEENS1_10collective14CollectiveConvINS1_46MainloopSm90TmaGmmaWarpSpecializedImplicitGemmILS5_0ELi28ELi2EN4cute5tupleIJNSA_1CILi2EEENSC_ILi1EEESE_EEENS1_36KernelImplicitTmaWarpSpecializedSm90ELi1EEENSB_IJNSC_ILi64EEESI_NSB_IJSI_EEEEEENS_12float_e4m3_tESL_NSA_8TiledMMAINSA_8MMA_AtomIJNSA_4SM904GMMA30MMA_64x64x32_F32E4M3E4M3_SS_TNILNSP_7ScaleInE1ELSR_1EEEEEENSA_6LayoutINSB_IJSE_SE_SE_EEENSB_IJNSC_ILi0EEESW_SW_EEEEENSB_IJNSA_10UnderscoreESZ_SZ_EEEEENS7_6detail26Sm90ImplicitGemmTileTraitsINSA_20SM90_TMA_LOAD_IM2COLENSA_14ComposedLayoutINSA_7SwizzleILi2ELi4ELi3EEENSA_18smem_ptr_flag_bitsILi8EEENSU_INSB_IJNSB_IJNSC_ILi8EEES1A_EEENSB_IJSI_SE_EEENSB_IJSE_NSC_ILi28EEEEEEEEENSB_IJNSB_IJSI_NSC_ILi512EEEEEENSB_IJSE_SW_EEENSB_IJSW_NSC_ILi4096EEEEEEEEEEEEEvEENS13_INSA_23SM90_TMA_LOAD_MULTICASTES1N_vEEEENS_8epilogue10collective6detail29Sm90TmaWarpSpecializedAdapterINS1T_15DefaultEpilogueISL_NSB_IJNSB_IJlllEEESE_SW_EEES1Y_NS1S_6thread17LinearCombinationISL_Li1EffLNS1Z_9ScaleType4KindE0ELNS_15FloatRoundStyleE2ESL_EENS_4gemm15EpilogueDefaultEEEEEvvEEEEvNT_6ParamsE)
        /*0014*/ 	.word	0x00000000


	//----- nvinfo : EIATTR_MIN_STACK_SIZE
	.align		4
.L_14:
        /*0018*/ 	.byte	0x04, 0x12
        /*001a*/ 	.short	(.L_16 - .L_15)
	.align		4
.L_15:
        /*001c*/ 	.word	index@(_ZN7cutlass13device_kernelINS_4conv6kernel13ConvUniversalINS1_16ConvProblemShapeILNS1_8OperatorE0ELi2EEENS1_10collective14CollectiveConvINS1_46MainloopSm90TmaGmmaWarpSpecializedImplicitGemmILS5_0ELi28ELi2EN4cute5tupleIJNSA_1CILi2EEENSC_ILi1EEESE_EEENS1_36KernelImplicitTmaWarpSpecializedSm90ELi1EEENSB_IJNSC_ILi64EEESI_NSB_IJSI_EEEEEENS_12float_e4m3_tESL_NSA_8TiledMMAINSA_8MMA_AtomIJNSA_4SM904GMMA30MMA_64x64x32_F32E4M3E4M3_SS_TNILNSP_7ScaleInE1ELSR_1EEEEEENSA_6LayoutINSB_IJSE_SE_SE_EEENSB_IJNSC_ILi0EEESW_SW_EEEEENSB_IJNSA_10UnderscoreESZ_SZ_EEEEENS7_6detail26Sm90ImplicitGemmTileTraitsINSA_20SM90_TMA_LOAD_IM2COLENSA_14ComposedLayoutINSA_7SwizzleILi2ELi4ELi3EEENSA_18smem_ptr_flag_bitsILi8EEENSU_INSB_IJNSB_IJNSC_ILi8EEES1A_EEENSB_IJSI_SE_EEENSB_IJSE_NSC_ILi28EEEEEEEEENSB_IJNSB_IJSI_NSC_ILi512EEEEEENSB_IJSE_SW_EEENSB_IJSW_NSC_ILi4096EEEEEEEEEEEEEvEENS13_INSA_23SM90_TMA_LOAD_MULTICASTES1N_vEEEENS_8epilogue10collective6detail29Sm90TmaWarpSpecializedAdapterINS1T_15DefaultEpilogueISL_NSB_IJNSB_IJlllEEESE_SW_EEES1Y_NS1S_6thread17LinearCombinationISL_Li1EffLNS1Z_9ScaleType4KindE0ELNS_15FloatRoundStyleE2ESL_EENS_4gemm15EpilogueDefaultEEEEEvvEEEEvNT_6ParamsE)
        /*0020*/ 	.word	0x00000000
.L_16:


//--------------------- .nv.compat                --------------------------
	.section	.nv.compat,"",@"SHT_CUDA_COMPAT_INFO"
	.align	4
        /*0000*/ 	.byte	0x02, 0x09, 0x01, 0x00, 0x02, 0x02, 0x04, 0x00, 0x02, 0x05, 0x05, 0x00, 0x03, 0x07, 0x01, 0x01
        /*0010*/ 	.byte	0x02, 0x03, 0x01, 0x00, 0x02, 0x06, 0x01, 0x00, 0x04, 0x0b, 0x08, 0x00, 0x00, 0x00, 0x00, 0x00
        /*0020*/ 	.byte	0x00, 0x00, 0x00, 0x00


//--------------------- .nv.info._ZN7cutlass13device_kernelINS_4conv6kernel13ConvUniversalINS1_16ConvProblemShapeILNS1_8OperatorE0ELi2EEENS1_10collective14CollectiveConvINS1_46MainloopSm90TmaGmmaWarpSpecializedImplicitGemmILS5_0ELi28ELi2EN4cute5tupleIJNSA_1CILi2EEENSC_ILi1EEESE_EEENS1_36KernelImplicitTmaWarpSpecializedSm90ELi1EEENSB_IJNSC_ILi64EEESI_NSB_IJSI_EEEEEENS_12float_e4m3_tESL_NSA_8TiledMMAINSA_8MMA_AtomIJNSA_4SM904GMMA30MMA_64x64x32_F32E4M3E4M3_SS_TNILNSP_7ScaleInE1ELSR_1EEEEEENSA_6LayoutINSB_IJSE_SE_SE_EEENSB_IJNSC_ILi0EEESW_SW_EEEEENSB_IJNSA_10UnderscoreESZ_SZ_EEEEENS7_6detail26Sm90ImplicitGemmTileTraitsINSA_20SM90_TMA_LOAD_IM2COLENSA_14ComposedLayoutINSA_7SwizzleILi2ELi4ELi3EEENSA_18smem_ptr_flag_bitsILi8EEENSU_INSB_IJNSB_IJNSC_ILi8EEES1A_EEENSB_IJSI_SE_EEENSB_IJSE_NSC_ILi28EEEEEEEEENSB_IJNSB_IJSI_NSC_ILi512EEEEEENSB_IJSE_SW_EEENSB_IJSW_NSC_ILi4096EEEEEEEEEEEEEvEENS13_INSA_23SM90_TMA_LOAD_MULTICASTES1N_vEEEENS_8epilogue10collective6detail29Sm90TmaWarpSpecializedAdapterINS1T_15DefaultEpilogueISL_NSB_IJNSB_IJlllEEESE_SW_EEES1Y_NS1S_6thread17LinearCombinationISL_Li1EffLNS1Z_9ScaleType4KindE0ELNS_15FloatRoundStyleE2ESL_EENS_4gemm15EpilogueDefaultEEEEEvvEEEEvNT_6ParamsE --------------------------
	.section	.nv.info._ZN7cutlass13device_kernelINS_4conv6kernel13ConvUniversalINS1_16ConvProblemShapeILNS1_8OperatorE0ELi2EEENS1_10collective14CollectiveConvINS1_46MainloopSm90TmaGmmaWarpSpecializedImplicitGemmILS5_0ELi28ELi2EN4cute5tupleIJNSA_1CILi2EEENSC_ILi1EEESE_EEENS1_36KernelImplicitTmaWarpSpecializedSm90ELi1EEENSB_IJNSC_ILi64EEESI_NSB_IJSI_EEEEEENS_12float_e4m3_tESL_NSA_8TiledMMAINSA_8MMA_AtomIJNSA_4SM904GMMA30MMA_64x64x32_F32E4M3E4M3_SS_TNILNSP_7ScaleInE1ELSR_1EEEEEENSA_6LayoutINSB_IJSE_SE_SE_EEENSB_IJNSC_ILi0EEESW_SW_EEEEENSB_IJNSA_10UnderscoreESZ_SZ_EEEEENS7_6detail26Sm90ImplicitGemmTileTraitsINSA_20SM90_TMA_LOAD_IM2COLENSA_14ComposedLayoutINSA_7SwizzleILi2ELi4ELi3EEENSA_18smem_ptr_flag_bitsILi8EEENSU_INSB_IJNSB_IJNSC_ILi8EEES1A_EEENSB_IJSI_SE_EEENSB_IJSE_NSC_ILi28EEEEEEEEENSB_IJNSB_IJSI_NSC_ILi512EEEEEENSB_IJSE_SW_EEENSB_IJSW_NSC_ILi4096EEEEEEEEEEEEEvEENS13_INSA_23SM90_TMA_LOAD_MULTICASTES1N_vEEEENS_8epilogue10collective6detail29Sm90TmaWarpSpecializedAdapterINS1T_15DefaultEpilogueISL_NSB_IJNSB_IJlllEEESE_SW_EEES1Y_NS1S_6thread17LinearCombinationISL_Li1EffLNS1Z_9ScaleType4KindE0ELNS_15FloatRoundStyleE2ESL_EENS_4gemm15EpilogueDefaultEEEEEvvEEEEvNT_6ParamsE,"",@"SHT_CUDA_INFO"
	.sectionflags	@""
	.align	4


	//----- nvinfo : EIATTR_CUDA_API_VERSION
	.align		4
        /*0000*/ 	.byte	0x04, 0x37
        /*0002*/ 	.short	(.L_18 - .L_17)
.L_17:
        /*0004*/ 	.word	0x00000082


	//----- nvinfo : EIATTR_KPARAM_INFO
	.align		4
.L_18:
        /*0008*/ 	.byte	0x04, 0x17
        /*000a*/ 	.short	(.L_20 - .L_19)
.L_19:
        /*000c*/ 	.word	0x00000000
        /*0010*/ 	.short	0x0000
        /*0012*/ 	.short	0x0070
        /*0014*/ 	.byte	0x00, 0xf0, 0x01, 0x0e


	//----- nvinfo : EIATTR_SPARSE_MMA_MASK
	.align		4
.L_20:
        /*0018*/ 	.byte	0x03, 0x50
        /*001a*/ 	.short	0x0000


	//----- nvinfo : EIATTR_MAXREG_COUNT
	.align		4
        /*001c*/ 	.byte	0x03, 0x1b
        /*001e*/ 	.short	0x00ff


	//----- nvinfo : EIATTR_NUM_BARRIERS
	.align		4
        /*0020*/ 	.byte	0x02, 0x4c
        /*0022*/ 	.byte	0x01
	.zero		1


	//----- nvinfo : EIATTR_MERCURY_ISA_VERSION
	.align		4
        /*0024*/ 	.byte	0x03, 0x5f
        /*0026*/ 	.short	0x0101


	//----- nvinfo : EIATTR_COOP_GROUP_MASK_REGIDS
	.align		4
        /*0028*/ 	.byte	0x04, 0x29
        /*002a*/ 	.short	(.L_22 - .L_21)


	//   ....[0]....
.L_21:
        /*002c*/ 	.word	0xffffffff


	//   ....[1]....
        /*0030*/ 	.word	0xffffffff


	//   ....[2]....
        /*0034*/ 	.word	0xffffffff


	//   ....[3]....
        /*0038*/ 	.word	0xffffffff


	//----- nvinfo : EIATTR_COOP_GROUP_INSTR_OFFSETS
	.align		4
.L_22:
        /*003c*/ 	.byte	0x04, 0x28
        /*003e*/ 	.short	(.L_24 - .L_23)


	//   ....[0]....
.L_23:
        /*0040*/ 	.word	0x00000070


	//   ....[1]....
        /*0044*/ 	.word	0x00000080


	//   ....[2]....
        /*0048*/ 	.word	0x00000140


	//   ....[3]....
        /*004c*/ 	.word	0x000009d0


	//----- nvinfo : EIATTR_MBARRIER_INSTR_OFFSETS
	.align		4
.L_24:
        /*0050*/ 	.byte	0x04, 0x39
        /*0052*/ 	.short	(.L_26 - .L_25)


	//   ....[0]....
.L_25:
        /*0054*/ 	.word	0x00000310
        /*0058*/ 	.word	0x000000ff
        /*005c*/ 	.word	0x00038000
        /*0060*/ 	.short	0x0100
        /*0062*/ 	.byte	0x08
	.zero		1


	//   ....[1]....
        /*0064*/ 	.word	0x00000320
        /*0068*/ 	.word	0x000000ff
        /*006c*/ 	.word	0x000380e0
        /*0070*/ 	.short	0x0100
        /*0072*/ 	.byte	0x08
	.zero		1


	//   ....[2]....
        /*0074*/ 	.word	0x00000330
        /*0078*/ 	.word	0x000000ff
        /*007c*/ 	.word	0x00038008
        /*0080*/ 	.short	0x0100
        /*0082*/ 	.byte	0x08
	.zero		1


	//   ....[3]....
        /*0084*/ 	.word	0x00000340
        /*0088*/ 	.word	0x000000ff
        /*008c*/ 	.word	0x000380e8
        /*0090*/ 	.short	0x0100
        /*0092*/ 	.byte	0x08
	.zero		1


	//   ....[4]....
        /*0094*/ 	.word	0x00000350
        /*0098*/ 	.word	0x000000ff
        /*009c*/ 	.word	0x00038010
        /*00a0*/ 	.short	0x0100
        /*00a2*/ 	.byte	0x08
	.zero		1


	//   ....[5]....
        /*00a4*/ 	.word	0x00000360
        /*00a8*/ 	.word	0x000000ff
        /*00ac*/ 	.word	0x000380f0
        /*00b0*/ 	.short	0x0100
        /*00b2*/ 	.byte	0x08
	.zero		1


	//   ....[6]....
        /*00b4*/ 	.word	0x00000370
        /*00b8*/ 	.word	0x000000ff
        /*00bc*/ 	.word	0x00038018
        /*00c0*/ 	.short	0x0100
        /*00c2*/ 	.byte	0x08
	.zero		1


	//   ....[7]....
        /*00c4*/ 	.word	0x00000380
        /*00c8*/ 	.word	0x000000ff
        /*00cc*/ 	.word	0x000380f8
        /*00d0*/ 	.short	0x0100
        /*00d2*/ 	.byte	0x08
	.zero		1


	//   ....[8]....
        /*00d4*/ 	.word	0x00000390
        /*00d8*/ 	.word	0x000000ff
        /*00dc*/ 	.word	0x00038020
        /*00e0*/ 	.short	0x0100
        /*00e2*/ 	.byte	0x08
	.zero		1


	//   ....[9]....
        /*00e4*/ 	.word	0x000003a0
        /*00e8*/ 	.word	0x000000ff
        /*00ec*/ 	.word	0x00038100
        /*00f0*/ 	.short	0x0100
        /*00f2*/ 	.byte	0x08
	.zero		1


	//   ....[10]....
        /*00f4*/ 	.word	0x000003b0
        /*00f8*/ 	.word	0x000000ff
        /*00fc*/ 	.word	0x00038028
        /*0100*/ 	.short	0x0100
        /*0102*/ 	.byte	0x08
	.zero		1


	//   ....[11]....
        /*0104*/ 	.word	0x000003c0
        /*0108*/ 	.word	0x000000ff
        /*010c*/ 	.word	0x00038108
        /*0110*/ 	.short	0x0100
        /*0112*/ 	.byte	0x08
	.zero		1


	//   ....[12]....
        /*0114*/ 	.word	0x000003d0
        /*0118*/ 	.word	0x000000ff
        /*011c*/ 	.word	0x00038030
        /*0120*/ 	.short	0x0100
        /*0122*/ 	.byte	0x08
	.zero		1


	//   ....[13]....
        /*0124*/ 	.word	0x000003e0
        /*0128*/ 	.word	0x000000ff
        /*012c*/ 	.word	0x00038110
        /*0130*/ 	.short	0x0100
        /*0132*/ 	.byte	0x08
	.zero		1


	//   ....[14]....
        /*0134*/ 	.word	0x000003f0
        /*0138*/ 	.word	0x000000ff
        /*013c*/ 	.word	0x00038038
        /*0140*/ 	.short	0x0100
        /*0142*/ 	.byte	0x08
	.zero		1


	//   ....[15]....
        /*0144*/ 	.word	0x00000400
        /*0148*/ 	.word	0x000000ff
        /*014c*/ 	.word	0x00038118
        /*0150*/ 	.short	0x0100
        /*0152*/ 	.byte	0x08
	.zero		1


	//   ....[16]....
        /*0154*/ 	.word	0x00000410
        /*0158*/ 	.word	0x000000ff
        /*015c*/ 	.word	0x00038040
        /*0160*/ 	.short	0x0100
        /*0162*/ 	.byte	0x08
	.zero		1


	//   ....[17]....
        /*0164*/ 	.word	0x00000420
        /*0168*/ 	.word	0x000000ff
        /*016c*/ 	.word	0x00038120
        /*0170*/ 	.short	0x0100
        /*0172*/ 	.byte	0x08
	.zero		1


	//   ....[18]....
        /*0174*/ 	.word	0x00000430
        /*0178*/ 	.word	0x000000ff
        /*017c*/ 	.word	0x00038048
        /*0180*/ 	.short	0x0100
        /*0182*/ 	.byte	0x08
	.zero		1


	//   ....[19]....
        /*0184*/ 	.word	0x00000440
        /*0188*/ 	.word	0x000000ff
        /*018c*/ 	.word	0x00038128
        /*0190*/ 	.short	0x0100
        /*0192*/ 	.byte	0x08
	.zero		1


	//   ....[20]....
        /*0194*/ 	.word	0x00000450
        /*0198*/ 	.word	0x000000ff
        /*019c*/ 	.word	0x00038050
        /*01a0*/ 	.short	0x0100
        /*01a2*/ 	.byte	0x08
	.zero		1


	//   ....[21]....
        /*01a4*/ 	.word	0x00000460
        /*01a8*/ 	.word	0x000000ff
        /*01ac*/ 	.word	0x00038130
        /*01b0*/ 	.short	0x0100
        /*01b2*/ 	.byte	0x08
	.zero		1


	//   ....[22]....
        /*01b4*/ 	.word	0x00000470
        /*01b8*/ 	.word	0x000000ff
        /*01bc*/ 	.word	0x00038058
        /*01c0*/ 	.short	0x0100
        /*01c2*/ 	.byte	0x08
	.zero		1


	//   ....[23]....
        /*01c4*/ 	.word	0x00000480
        /*01c8*/ 	.word	0x000000ff
        /*01cc*/ 	.word	0x00038138
        /*01d0*/ 	.short	0x0100
        /*01d2*/ 	.byte	0x08
	.zero		1


	//   ....[24]....
        /*01d4*/ 	.word	0x00000490
        /*01d8*/ 	.word	0x000000ff
        /*01dc*/ 	.word	0x00038060
        /*01e0*/ 	.short	0x0100
        /*01e2*/ 	.byte	0x08
	.zero		1


	//   ....[25]....
        /*01e4*/ 	.word	0x000004a0
        /*01e8*/ 	.word	0x000000ff
        /*01ec*/ 	.word	0x00038140
        /*01f0*/ 	.short	0x0100
        /*01f2*/ 	.byte	0x08
	.zero		1


	//   ....[26]....
        /*01f4*/ 	.word	0x000004b0
        /*01f8*/ 	.word	0x000000ff
        /*01fc*/ 	.word	0x00038068
        /*0200*/ 	.short	0x0100
        /*0202*/ 	.byte	0x08
	.zero		1


	//   ....[27]....
        /*0204*/ 	.word	0x000004c0
        /*0208*/ 	.word	0x000000ff
        /*020c*/ 	.word	0x00038148
        /*0210*/ 	.short	0x0100
        /*0212*/ 	.byte	0x08
	.zero		1


	//   ....[28]....
        /*0214*/ 	.word	0x000004d0
        /*0218*/ 	.word	0x000000ff
        /*021c*/ 	.word	0x00038070
        /*0220*/ 	.short	0x0100
        /*0222*/ 	.byte	0x08
	.zero		1


	//   ....[29]....
        /*0224*/ 	.word	0x000004e0
        /*0228*/ 	.word	0x000000ff
        /*022c*/ 	.word	0x00038150
        /*0230*/ 	.short	0x0100
        /*0232*/ 	.byte	0x08
	.zero		1


	//   ....[30]....
        /*0234*/ 	.word	0x000004f0
        /*0238*/ 	.word	0x000000ff
        /*023c*/ 	.word	0x00038078
        /*0240*/ 	.short	0x0100
        /*0242*/ 	.byte	0x08
	.zero		1


	//   ....[31]....
        /*0244*/ 	.word	0x00000500
        /*0248*/ 	.word	0x000000ff
        /*024c*/ 	.word	0x00038158
        /*0250*/ 	.short	0x0100
        /*0252*/ 	.byte	0x08
	.zero		1


	//   ....[32]....
        /*0254*/ 	.word	0x00000510
        /*0258*/ 	.word	0x000000ff
        /*025c*/ 	.word	0x00038080
        /*0260*/ 	.short	0x0100
        /*0262*/ 	.byte	0x08
	.zero		1


	//   ....[33]....
        /*0264*/ 	.word	0x00000520
        /*0268*/ 	.word	0x000000ff
        /*026c*/ 	.word	0x00038160
        /*0270*/ 	.short	0x0100
        /*0272*/ 	.byte	0x08
	.zero		1


	//   ....[34]....
        /*0274*/ 	.word	0x00000530
        /*0278*/ 	.word	0x000000ff
        /*027c*/ 	.word	0x00038088
        /*0280*/ 	.short	0x0100
        /*0282*/ 	.byte	0x08
	.zero		1


	//   ....[35]....
        /*0284*/ 	.word	0x00000540
        /*0288*/ 	.word	0x000000ff
        /*028c*/ 	.word	0x00038168
        /*0290*/ 	.short	0x0100
        /*0292*/ 	.byte	0x08
	.zero		1


	//   ....[36]....
        /*0294*/ 	.word	0x00000550
        /*0298*/ 	.word	0x000000ff
        /*029c*/ 	.word	0x00038090
        /*02a0*/ 	.short	0x0100
        /*02a2*/ 	.byte	0x08
	.zero		1


	//   ....[37]....
        /*02a4*/ 	.word	0x00000560
        /*02a8*/ 	.word	0x000000ff
        /*02ac*/ 	.word	0x00038170
        /*02b0*/ 	.short	0x0100
        /*02b2*/ 	.byte	0x08
	.zero		1


	//   ....[38]....
        /*02b4*/ 	.word	0x00000570
        /*02b8*/ 	.word	0x000000ff
        /*02bc*/ 	.word	0x00038098
        /*02c0*/ 	.short	0x0100
        /*02c2*/ 	.byte	0x08
	.zero		1


	//   ....[39]....
        /*02c4*/ 	.word	0x00000580
        /*02c8*/ 	.word	0x000000ff
        /*02cc*/ 	.word	0x00038178
        /*02d0*/ 	.short	0x0100
        /*02d2*/ 	.byte	0x08
	.zero		1


	//   ....[40]....
        /*02d4*/ 	.word	0x00000590
        /*02d8*/ 	.word	0x000000ff
        /*02dc*/ 	.word	0x000380a0
        /*02e0*/ 	.short	0x0100
        /*02e2*/ 	.byte	0x08
	.zero		1


	//   ....[41]....
        /*02e4*/ 	.word	0x000005a0
        /*02e8*/ 	.word	0x000000ff
        /*02ec*/ 	.word	0x00038180
        /*02f0*/ 	.short	0x0100
        /*02f2*/ 	.byte	0x08
	.zero		1


	//   ....[42]....
        /*02f4*/ 	.word	0x000005b0
        /*02f8*/ 	.word	0x000000ff
        /*02fc*/ 	.word	0x000380a8
        /*0300*/ 	.short	0x0100
        /*0302*/ 	.byte	0x08
	.zero		1


	//   ....[43]....
        /*0304*/ 	.word	0x000005c0
        /*0308*/ 	.word	0x000000ff
        /*030c*/ 	.word	0x00038188
        /*0310*/ 	.short	0x0100
        /*0312*/ 	.byte	0x08
	.zero		1


	//   ....[44]....
        /*0314*/ 	.word	0x000005d0
        /*0318*/ 	.word	0x000000ff
        /*031c*/ 	.word	0x000380b0
        /*0320*/ 	.short	0x0100
        /*0322*/ 	.byte	0x08
	.zero		1


	//   ....[45]....
        /*0324*/ 	.word	0x000005e0
        /*0328*/ 	.word	0x000000ff
        /*032c*/ 	.word	0x00038190
        /*0330*/ 	.short	0x0100
        /*0332*/ 	.byte	0x08
	.zero		1


	//   ....[46]....
        /*0334*/ 	.word	0x000005f0
        /*0338*/ 	.word	0x000000ff
        /*033c*/ 	.word	0x000380b8
        /*0340*/ 	.short	0x0100
        /*0342*/ 	.byte	0x08
	.zero		1


	//   ....[47]....
        /*0344*/ 	.word	0x00000600
        /*0348*/ 	.word	0x000000ff
        /*034c*/ 	.word	0x00038198
        /*0350*/ 	.short	0x0100
        /*0352*/ 	.byte	0x08
	.zero		1


	//   ....[48]....
        /*0354*/ 	.word	0x00000610
        /*0358*/ 	.word	0x000000ff
        /*035c*/ 	.word	0x000380c0
        /*0360*/ 	.short	0x0100
        /*0362*/ 	.byte	0x08
	.zero		1


	//   ....[49]....
        /*0364*/ 	.word	0x00000620
        /*0368*/ 	.word	0x000000ff
        /*036c*/ 	.word	0x000381a0
        /*0370*/ 	.short	0x0100
        /*0372*/ 	.byte	0x08
	.zero		1


	//   ....[50]....
        /*0374*/ 	.word	0x00000630
        /*0378*/ 	.word	0x000000ff
        /*037c*/ 	.word	0x000380c8
        /*0380*/ 	.short	0x0100
        /*0382*/ 	.byte	0x08
	.zero		1


	//   ....[51]....
        /*0384*/ 	.word	0x00000640
        /*0388*/ 	.word	0x000000ff
        /*038c*/ 	.word	0x000381a8
        /*0390*/ 	.short	0x0100
        /*0392*/ 	.byte	0x08
	.zero		1


	//   ....[52]....
        /*0394*/ 	.word	0x00000650
        /*0398*/ 	.word	0x000000ff
        /*039c*/ 	.word	0x000380d0
        /*03a0*/ 	.short	0x0100
        /*03a2*/ 	.byte	0x08
	.zero		1


	//   ....[53]....
        /*03a4*/ 	.word	0x00000660
        /*03a8*/ 	.word	0x000000ff
        /*03ac*/ 	.word	0x000381b0
        /*03b0*/ 	.short	0x0100
        /*03b2*/ 	.byte	0x08
	.zero		1


	//   ....[54]....
        /*03b4*/ 	.word	0x00000670
        /*03b8*/ 	.word	0x000000ff
        /*03bc*/ 	.word	0x000380d8
        /*03c0*/ 	.short	0x0100
        /*03c2*/ 	.byte	0x08
	.zero		1


	//   ....[55]....
        /*03c4*/ 	.word	0x00000680
        /*03c8*/ 	.word	0x000000ff
        /*03cc*/ 	.word	0x000381b8
        /*03d0*/ 	.short	0x0100
        /*03d2*/ 	.byte	0x08
	.zero		1


	//   ....[56]....
        /*03d4*/ 	.word	0x00000f20
        /*03d8*/ 	.word	0x00000008
        /*03dc*/ 	.word	0x00038000
        /*03e0*/ 	.short	0x010a
        /*03e2*/ 	.byte	0x3f
	.zero		1


	//   ....[57]....
        /*03e4*/ 	.word	0x00001240
        /*03e8*/ 	.word	0x00000009
        /*03ec*/ 	.word	0x00038000
        /*03f0*/ 	.short	0x010a
        /*03f2*/ 	.byte	0x3f
	.zero		1


	//   ....[58]....
        /*03f4*/ 	.word	0x000013a0
        /*03f8*/ 	.word	0x00000009
        /*03fc*/ 	.word	0x00000000
        /*0400*/ 	.short	0x0101
        /*0402*/ 	.byte	0x3f
	.zero		1


	//   ....[59]....
        /*0404*/ 	.word	0x000015e0
        /*0408*/ 	.word	0x00000003
        /*040c*/ 	.word	0x00000000
        /*0410*/ 	.short	0x0101
        /*0412*/ 	.byte	0x3f
	.zero		1


	//   ....[60]....
        /*0414*/ 	.word	0x00003fb0
        /*0418*/ 	.word	0x00000017
        /*041c*/ 	.word	0x000380e0
        /*0420*/ 	.short	0x010a
        /*0422*/ 	.byte	0x3f
	.zero		1


	//   ....[61]....
        /*0424*/ 	.word	0x00004680
        /*0428*/ 	.word	0x00000002
        /*042c*/ 	.word	0x00000000
        /*0430*/ 	.short	0x010a
        /*0432*/ 	.byte	0x3f
	.zero		1


	//   ....[62]....
        /*0434*/ 	.word	0x00004730
        /*0438*/ 	.word	0x00000002
        /*043c*/ 	.word	0x00000000
        /*0440*/ 	.short	0x010a
        /*0442*/ 	.byte	0x3f
	.zero		1


	//   ....[63]....
        /*0444*/ 	.word	0x000047e0
        /*0448*/ 	.word	0x00000002
        /*044c*/ 	.word	0x00000000
        /*0450*/ 	.short	0x010a
        /*0452*/ 	.byte	0x3f
	.zero		1


	//   ....[64]....
        /*0454*/ 	.word	0x00004890
        /*0458*/ 	.word	0x00000002
        /*045c*/ 	.word	0x00000000
        /*0460*/ 	.short	0x010a
        /*0462*/ 	.byte	0x3f
	.zero		1


	//   ....[65]....
        /*0464*/ 	.word	0x00004940
        /*0468*/ 	.word	0x00000002
        /*046c*/ 	.word	0x00000000
        /*0470*/ 	.short	0x010a
        /*0472*/ 	.byte	0x3f
	.zero		1


	//   ....[66]....
        /*0474*/ 	.word	0x000049f0
        /*0478*/ 	.word	0x00000002
        /*047c*/ 	.word	0x00000000
        /*0480*/ 	.short	0x010a
        /*0482*/ 	.byte	0x3f
	.zero		1


	//   ....[67]....
        /*0484*/ 	.word	0x00004aa0
        /*0488*/ 	.word	0x00000002
        /*048c*/ 	.word	0x00000000
        /*0490*/ 	.short	0x010a
        /*0492*/ 	.byte	0x3f
	.zero		1


	//   ....[68]....
        /*0494*/ 	.word	0x00004b50
        /*0498*/ 	.word	0x00000002
        /*049c*/ 	.word	0x00000000
        /*04a0*/ 	.short	0x010a
        /*04a2*/ 	.byte	0x3f
	.zero		1


	//   ....[69]....
        /*04a4*/ 	.word	0x00004c00
        /*04a8*/ 	.word	0x00000002
        /*04ac*/ 	.word	0x00000000
        /*04b0*/ 	.short	0x010a
        /*04b2*/ 	.byte	0x3f
	.zero		1


	//   ....[70]....
        /*04b4*/ 	.word	0x00004cb0
        /*04b8*/ 	.word	0x00000002
        /*04bc*/ 	.word	0x00000000
        /*04c0*/ 	.short	0x010a
        /*04c2*/ 	.byte	0x3f
	.zero		1


	//   ....[71]....
        /*04c4*/ 	.word	0x00004d60
        /*04c8*/ 	.word	0x00000002
        /*04cc*/ 	.word	0x00000000
        /*04d0*/ 	.short	0x010a
        /*04d2*/ 	.byte	0x3f
	.zero		1


	//   ....[72]....
        /*04d4*/ 	.word	0x00004e10
        /*04d8*/ 	.word	0x00000002
        /*04dc*/ 	.word	0x00000000
        /*04e0*/ 	.short	0x010a
        /*04e2*/ 	.byte	0x3f
	.zero		1


	//   ....[73]....
        /*04e4*/ 	.word	0x00004ec0
        /*04e8*/ 	.word	0x00000002
        /*04ec*/ 	.word	0x00000000
        /*04f0*/ 	.short	0x010a
        /*04f2*/ 	.byte	0x3f
	.zero		1


	//   ....[74]....
        /*04f4*/ 	.word	0x00004f70
        /*04f8*/ 	.word	0x00000002
        /*04fc*/ 	.word	0x00000000
        /*0500*/ 	.short	0x010a
        /*0502*/ 	.byte	0x3f
	.zero		1


	//   ....[75]....
        /*0504*/ 	.word	0x00005020
        /*0508*/ 	.word	0x00000002
        /*050c*/ 	.word	0x00000000
        /*0510*/ 	.short	0x010a
        /*0512*/ 	.byte	0x3f
	.zero		1


	//   ....[76]....
        /*0514*/ 	.word	0x000050d0
        /*0518*/ 	.word	0x00000002
        /*051c*/ 	.word	0x00000000
        /*0520*/ 	.short	0x010a
        /*0522*/ 	.byte	0x3f
	.zero		1


	//   ....[77]....
        /*0524*/ 	.word	0x00005180
        /*0528*/ 	.word	0x00000002
        /*052c*/ 	.word	0x00000000
        /*0530*/ 	.short	0x010a
        /*0532*/ 	.byte	0x3f
	.zero		1


	//   ....[78]....
        /*0534*/ 	.word	0x00005230
        /*0538*/ 	.word	0x00000002
        /*053c*/ 	.word	0x00000000
        /*0540*/ 	.short	0x010a
        /*0542*/ 	.byte	0x3f
	.zero		1


	//   ....[79]....
        /*0544*/ 	.word	0x000052e0
        /*0548*/ 	.word	0x00000002
        /*054c*/ 	.word	0x00000000
        /*0550*/ 	.short	0x010a
        /*0552*/ 	.byte	0x3f
	.zero		1


	//   ....[80]....
        /*0554*/ 	.word	0x00005390
        /*0558*/ 	.word	0x00000002
        /*055c*/ 	.word	0x00000000
        /*0560*/ 	.short	0x010a
        /*0562*/ 	.byte	0x3f
	.zero		1


	//   ....[81]....
        /*0564*/ 	.word	0x00005440
        /*0568*/ 	.word	0x00000002
        /*056c*/ 	.word	0x00000000
        /*0570*/ 	.short	0x010a
        /*0572*/ 	.byte	0x3f
	.zero		1


	//   ....[82]....
        /*0574*/ 	.word	0x000054f0
        /*0578*/ 	.word	0x00000002
        /*057c*/ 	.word	0x00000000
        /*0580*/ 	.short	0x010a
        /*0582*/ 	.byte	0x3f
	.zero		1


	//   ....[83]....
        /*0584*/ 	.word	0x000055a0
        /*0588*/ 	.word	0x00000002
        /*058c*/ 	.word	0x00000000
        /*0590*/ 	.short	0x010a
        /*0592*/ 	.byte	0x3f
	.zero		1


	//   ....[84]....
        /*0594*/ 	.word	0x00005650
        /*0598*/ 	.word	0x00000002
        /*059c*/ 	.word	0x00000000
        /*05a0*/ 	.short	0x010a
        /*05a2*/ 	.byte	0x3f
	.zero		1


	//   ....[85]....
        /*05a4*/ 	.word	0x00005700
        /*05a8*/ 	.word	0x00000002
        /*05ac*/ 	.word	0x00000000
        /*05b0*/ 	.short	0x010a
        /*05b2*/ 	.byte	0x3f
	.zero		1


	//   ....[86]....
        /*05b4*/ 	.word	0x000057b0
        /*05b8*/ 	.word	0x00000002
        /*05bc*/ 	.word	0x00000000
        /*05c0*/ 	.short	0x010a
        /*05c2*/ 	.byte	0x3f
	.zero		1


	//   ....[87]....
        /*05c4*/ 	.word	0x00005860
        /*05c8*/ 	.word	0x00000002
        /*05cc*/ 	.word	0x00000000
        /*05d0*/ 	.short	0x010a
        /*05d2*/ 	.byte	0x3f
	.zero		1


	//   ....[88]....
        /*05d4*/ 	.word	0x00005910
        /*05d8*/ 	.word	0x00000003
        /*05dc*/ 	.word	0x00000000
        /*05e0*/ 	.short	0x010a
        /*05e2*/ 	.byte	0x3f
	.zero		1


	//----- nvinfo : EIATTR_NUM_MBARRIERS
	.align		4
.L_26:
        /*05e4*/ 	.byte	0x03, 0x38
        /*05e6*/ 	.short	0x0038


	//----- nvinfo : EIATTR_EXIT_INSTR_OFFSETS
	.align		4
        /*05e8*/ 	.byte	0x04, 0x1c
        /*05ea*/ 	.short	(.L_28 - .L_27)


	//   ....[0]....
.L_27:
        /*05ec*/ 	.word	0x00000d50


	//   ....[1]....
        /*05f0*/ 	.word	0x00001730


	//   ....[2]....
        /*05f4*/ 	.word	0x00003470


	//   ....[3]....
        /*05f8*/ 	.word	0x00003490


	//   ....[4]....
        /*05fc*/ 	.word	0x00003d90


	//   ....[5]....
        /*0600*/ 	.word	0x00003db0


	//   ....[6]....
        /*0604*/ 	.word	0x00003dd0


	//   ....[7]....
        /*0608*/ 	.word	0x00004570


	//   ....[8]....
        /*060c*/ 	.word	0x00005940


	//----- nvinfo : EIATTR_MAX_THREADS
	.align		4
.L_28:
        /*0610*/ 	.byte	0x04, 0x05
        /*0612*/ 	.short	(.L_30 - .L_29)
.L_29:
        /*0614*/ 	.word	0x00000100
        /*0618*/ 	.word	0x00000001
        /*061c*/ 	.word	0x00000001


	//----- nvinfo : EIATTR_CRS_STACK_SIZE
	.align		4
.L_30:
        /*0620*/ 	.byte	0x04, 0x1e
        /*0622*/ 	.short	(.L_32 - .L_31)
.L_31:
        /*0624*/ 	.word	0x00000000


	//----- nvinfo : EIATTR_CBANK_PARAM_SIZE
	.align		4
.L_32:
        /*0628*/ 	.byte	0x03, 0x19
        /*062a*/ 	.short	0x03f0


	//----- nvinfo : EIATTR_PARAM_CBANK
	.align		4
        /*062c*/ 	.byte	0x04, 0x0a
        /*062e*/ 	.short	(.L_34 - .L_33)
	.align		4
.L_33:
        /*0630*/ 	.word	index@(.nv.constant0._ZN7cutlass13device_kernelINS_4conv6kernel13ConvUniversalINS1_16ConvProblemShapeILNS1_8OperatorE0ELi2EEENS1_10collective14CollectiveConvINS1_46MainloopSm90TmaGmmaWarpSpecializedImplicitGemmILS5_0ELi28ELi2EN4cute5tupleIJNSA_1CILi2EEENSC_ILi1EEESE_EEENS1_36KernelImplicitTmaWarpSpecializedSm90ELi1EEENSB_IJNSC_ILi64EEESI_NSB_IJSI_EEEEEENS_12float_e4m3_tESL_NSA_8TiledMMAINSA_8MMA_AtomIJNSA_4SM904GMMA30MMA_64x64x32_F32E4M3E4M3_SS_TNILNSP_7ScaleInE1ELSR_1EEEEEENSA_6LayoutINSB_IJSE_SE_SE_EEENSB_IJNSC_ILi0EEESW_SW_EEEEENSB_IJNSA_10UnderscoreESZ_SZ_EEEEENS7_6detail26Sm90ImplicitGemmTileTraitsINSA_20SM90_TMA_LOAD_IM2COLENSA_14ComposedLayoutINSA_7SwizzleILi2ELi4ELi3EEENSA_18smem_ptr_flag_bitsILi8EEENSU_INSB_IJNSB_IJNSC_ILi8EEES1A_EEENSB_IJSI_SE_EEENSB_IJSE_NSC_ILi28EEEEEEEEENSB_IJNSB_IJSI_NSC_ILi512EEEEEENSB_IJSE_SW_EEENSB_IJSW_NSC_ILi4096EEEEEEEEEEEEEvEENS13_INSA_23SM90_TMA_LOAD_MULTICASTES1N_vEEEENS_8epilogue10collective6detail29Sm90TmaWarpSpecializedAdapterINS1T_15DefaultEpilogueISL_NSB_IJNSB_IJlllEEESE_SW_EEES1Y_NS1S_6thread17LinearCombinationISL_Li1EffLNS1Z_9ScaleType4KindE0ELNS_15FloatRoundStyleE2ESL_EENS_4gemm15EpilogueDefaultEEEEEvvEEEEvNT_6ParamsE)
        /*0634*/ 	.short	0x0210
        /*0636*/ 	.short	0x03f0


	//----- nvinfo : EIATTR_SW_WAR
	.align		4
.L_34:
        /*0638*/ 	.byte	0x04, 0x36
        /*063a*/ 	.short	(.L_36 - .L_35)
.L_35:
        /*063c*/ 	.word	0x00000008
.L_36:


//--------------------- .nv.callgraph             --------------------------
	.section	.nv.callgraph,"",@"SHT_CUDA_CALLGRAPH"
	.align	4
	.sectionentsize	8
	.align		4
        /*0000*/ 	.word	0x00000000
	.align		4
        /*0004*/ 	.word	0xffffffff
	.align		4
        /*0008*/ 	.word	0x00000000
	.align		4
        /*000c*/ 	.word	0xfffffffe
	.align		4
        /*0010*/ 	.word	0x00000000
	.align		4
        /*0014*/ 	.word	0xfffffffd
	.align		4
        /*0018*/ 	.word	0x00000000
	.align		4
        /*001c*/ 	.word	0xfffffffc


//--------------------- .nv.constant4             --------------------------
	.section	.nv.constant4,"a",@progbits
	.align	8
	.align		8
.nv.constant4:
        /*0000*/ 	.dword	_ZN39_INTERNAL_8426b76a_4_k_cu_da61b1bd_29534cuda3std3__45__cpo5beginE
	.align		8
        /*0008*/ 	.dword	_ZN39_INTERNAL_8426b76a_4_k_cu_da61b1bd_29534cuda3std3__45__cpo3endE
	.align		8
        /*0010*/ 	.dword	_ZN39_INTERNAL_8426b76a_4_k_cu_da61b1bd_29534cuda3std3__45__cpo6cbeginE
	.align		8
        /*0018*/ 	.dword	_ZN39_INTERNAL_8426b76a_4_k_cu_da61b1bd_29534cuda3std3__45__cpo4cendE
	.align		8
        /*0020*/ 	.dword	_ZN39_INTERNAL_8426b76a_4_k_cu_da61b1bd_29534cuda3std3__441_GLOBAL__N__8426b76a_4_k_cu_da61b1bd_29536ignoreE
	.align		8
        /*0028*/ 	.dword	_ZN39_INTERNAL_8426b76a_4_k_cu_da61b1bd_29534cuda3std3__419piecewise_constructE
	.align		8
        /*0030*/ 	.dword	_ZN39_INTERNAL_8426b76a_4_k_cu_da61b1bd_29534cuda3std3__48in_placeE
	.align		8
        /*0038*/ 	.dword	_ZN39_INTERNAL_8426b76a_4_k_cu_da61b1bd_29534cuda3std6ranges3__45__cpo4swapE
	.align		8
        /*0040*/ 	.dword	_ZN39_INTERNAL_8426b76a_4_k_cu_da61b1bd_29534cuda3std6ranges3__45__cpo9iter_moveE
	.align		8
        /*0048*/ 	.dword	_ZN39_INTERNAL_8426b76a_4_k_cu_da61b1bd_29534cute7productE
	.align		8
        /*0050*/ 	.dword	_ZN39_INTERNAL_8426b76a_4_k_cu_da61b1bd_29534cute1_E


//--------------------- .text._ZN7cutlass13device_kernelINS_4conv6kernel13ConvUniversalINS1_16ConvProblemShapeILNS1_8OperatorE0ELi2EEENS1_10collective14CollectiveConvINS1_46MainloopSm90TmaGmmaWarpSpecializedImplicitGemmILS5_0ELi28ELi2EN4cute5tupleIJNSA_1CILi2EEENSC_ILi1EEESE_EEENS1_36KernelImplicitTmaWarpSpecializedSm90ELi1EEENSB_IJNSC_ILi64EEESI_NSB_IJSI_EEEEEENS_12float_e4m3_tESL_NSA_8TiledMMAINSA_8MMA_AtomIJNSA_4SM904GMMA30MMA_64x64x32_F32E4M3E4M3_SS_TNILNSP_7ScaleInE1ELSR_1EEEEEENSA_6LayoutINSB_IJSE_SE_SE_EEENSB_IJNSC_ILi0EEESW_SW_EEEEENSB_IJNSA_10UnderscoreESZ_SZ_EEEEENS7_6detail26Sm90ImplicitGemmTileTraitsINSA_20SM90_TMA_LOAD_IM2COLENSA_14ComposedLayoutINSA_7SwizzleILi2ELi4ELi3EEENSA_18smem_ptr_flag_bitsILi8EEENSU_INSB_IJNSB_IJNSC_ILi8EEES1A_EEENSB_IJSI_SE_EEENSB_IJSE_NSC_ILi28EEEEEEEEENSB_IJNSB_IJSI_NSC_ILi512EEEEEENSB_IJSE_SW_EEENSB_IJSW_NSC_ILi4096EEEEEEEEEEEEEvEENS13_INSA_23SM90_TMA_LOAD_MULTICASTES1N_vEEEENS_8epilogue10collective6detail29Sm90TmaWarpSpecializedAdapterINS1T_15DefaultEpilogueISL_NSB_IJNSB_IJlllEEESE_SW_EEES1Y_NS1S_6thread17LinearCombinationISL_Li1EffLNS1Z_9ScaleType4KindE0ELNS_15FloatRoundStyleE2ESL_EENS_4gemm15EpilogueDefaultEEEEEvvEEEEvNT_6ParamsE --------------------------
	.section	.text._ZN7cutlass13device_kernelINS_4conv6kernel13ConvUniversalINS1_16ConvProblemShapeILNS1_8OperatorE0ELi2EEENS1_10collective14CollectiveConvINS1_46MainloopSm90TmaGmmaWarpSpecializedImplicitGemmILS5_0ELi28ELi2EN4cute5tupleIJNSA_1CILi2EEENSC_ILi1EEESE_EEENS1_36KernelImplicitTmaWarpSpecializedSm90ELi1EEENSB_IJNSC_ILi64EEESI_NSB_IJSI_EEEEEENS_12float_e4m3_tESL_NSA_8TiledMMAINSA_8MMA_AtomIJNSA_4SM904GMMA30MMA_64x64x32_F32E4M3E4M3_SS_TNILNSP_7ScaleInE1ELSR_1EEEEEENSA_6LayoutINSB_IJSE_SE_SE_EEENSB_IJNSC_ILi0EEESW_SW_EEEEENSB_IJNSA_10UnderscoreESZ_SZ_EEEEENS7_6detail26Sm90ImplicitGemmTileTraitsINSA_20SM90_TMA_LOAD_IM2COLENSA_14ComposedLayoutINSA_7SwizzleILi2ELi4ELi3EEENSA_18smem_ptr_flag_bitsILi8EEENSU_INSB_IJNSB_IJNSC_ILi8EEES1A_EEENSB_IJSI_SE_EEENSB_IJSE_NSC_ILi28EEEEEEEEENSB_IJNSB_IJSI_NSC_ILi512EEEEEENSB_IJSE_SW_EEENSB_IJSW_NSC_ILi4096EEEEEEEEEEEEEvEENS13_INSA_23SM90_TMA_LOAD_MULTICASTES1N_vEEEENS_8epilogue10collective6detail29Sm90TmaWarpSpecializedAdapterINS1T_15DefaultEpilogueISL_NSB_IJNSB_IJlllEEESE_SW_EEES1Y_NS1S_6thread17LinearCombinationISL_Li1EffLNS1Z_9ScaleType4KindE0ELNS_15FloatRoundStyleE2ESL_EENS_4gemm15EpilogueDefaultEEEEEvvEEEEvNT_6ParamsE,"ax",@progbits
	.align	128
.text._ZN7cutlass13device_kernelINS_4conv6kernel13ConvUniversalINS1_16ConvProblemShapeILNS1_8OperatorE0ELi2EEENS1_10collective14CollectiveConvINS1_46MainloopSm90TmaGmmaWarpSpecializedImplicitGemmILS5_0ELi28ELi2EN4cute5tupleIJNSA_1CILi2EEENSC_ILi1EEESE_EEENS1_36KernelImplicitTmaWarpSpecializedSm90ELi1EEENSB_IJNSC_ILi64EEESI_NSB_IJSI_EEEEEENS_12float_e4m3_tESL_NSA_8TiledMMAINSA_8MMA_AtomIJNSA_4SM904GMMA30MMA_64x64x32_F32E4M3E4M3_SS_TNILNSP_7ScaleInE1ELSR_1EEEEEENSA_6LayoutINSB_IJSE_SE_SE_EEENSB_IJNSC_ILi0EEESW_SW_EEEEENSB_IJNSA_10UnderscoreESZ_SZ_EEEEENS7_6detail26Sm90ImplicitGemmTileTraitsINSA_20SM90_TMA_LOAD_IM2COLENSA_14ComposedLayoutINSA_7SwizzleILi2ELi4ELi3EEENSA_18smem_ptr_flag_bitsILi8EEENSU_INSB_IJNSB_IJNSC_ILi8EEES1A_EEENSB_IJSI_SE_EEENSB_IJSE_NSC_ILi28EEEEEEEEENSB_IJNSB_IJSI_NSC_ILi512EEEEEENSB_IJSE_SW_EEENSB_IJSW_NSC_ILi4096EEEEEEEEEEEEEvEENS13_INSA_23SM90_TMA_LOAD_MULTICASTES1N_vEEEENS_8epilogue10collective6detail29Sm90TmaWarpSpecializedAdapterINS1T_15DefaultEpilogueISL_NSB_IJNSB_IJlllEEESE_SW_EEES1Y_NS1S_6thread17LinearCombinationISL_Li1EffLNS1Z_9ScaleType4KindE0ELNS_15FloatRoundStyleE2ESL_EENS_4gemm15EpilogueDefaultEEEEEvvEEEEvNT_6ParamsE:
        .type           _ZN7cutlass13device_kernelINS_4conv6kernel13ConvUniversalINS1_16ConvProblemShapeILNS1_8OperatorE0ELi2EEENS1_10collective14CollectiveConvINS1_46MainloopSm90TmaGmmaWarpSpecializedImplicitGemmILS5_0ELi28ELi2EN4cute5tupleIJNSA_1CILi2EEENSC_ILi1EEESE_EEENS1_36KernelImplicitTmaWarpSpecializedSm90ELi1EEENSB_IJNSC_ILi64EEESI_NSB_IJSI_EEEEEENS_12float_e4m3_tESL_NSA_8TiledMMAINSA_8MMA_AtomIJNSA_4SM904GMMA30MMA_64x64x32_F32E4M3E4M3_SS_TNILNSP_7ScaleInE1ELSR_1EEEEEENSA_6LayoutINSB_IJSE_SE_SE_EEENSB_IJNSC_ILi0EEESW_SW_EEEEENSB_IJNSA_10UnderscoreESZ_SZ_EEEEENS7_6detail26Sm90ImplicitGemmTileTraitsINSA_20SM90_TMA_LOAD_IM2COLENSA_14ComposedLayoutINSA_7SwizzleILi2ELi4ELi3EEENSA_18smem_ptr_flag_bitsILi8EEENSU_INSB_IJNSB_IJNSC_ILi8EEES1A_EEENSB_IJSI_SE_EEENSB_IJSE_NSC_ILi28EEEEEEEEENSB_IJNSB_IJSI_NSC_ILi512EEEEEENSB_IJSE_SW_EEENSB_IJSW_NSC_ILi4096EEEEEEEEEEEEEvEENS13_INSA_23SM90_TMA_LOAD_MULTICASTES1N_vEEEENS_8epilogue10collective6detail29Sm90TmaWarpSpecializedAdapterINS1T_15DefaultEpilogueISL_NSB_IJNSB_IJlllEEESE_SW_EEES1Y_NS1S_6thread17LinearCombinationISL_Li1EffLNS1Z_9ScaleType4KindE0ELNS_15FloatRoundStyleE2ESL_EENS_4gemm15EpilogueDefaultEEEEEvvEEEEvNT_6ParamsE,@function
        .size           _ZN7cutlass13device_kernelINS_4conv6kernel13ConvUniversalINS1_16ConvProblemShapeILNS1_8OperatorE0ELi2EEENS1_10collective14CollectiveConvINS1_46MainloopSm90TmaGmmaWarpSpecializedImplicitGemmILS5_0ELi28ELi2EN4cute5tupleIJNSA_1CILi2EEENSC_ILi1EEESE_EEENS1_36KernelImplicitTmaWarpSpecializedSm90ELi1EEENSB_IJNSC_ILi64EEESI_NSB_IJSI_EEEEEENS_12float_e4m3_tESL_NSA_8TiledMMAINSA_8MMA_AtomIJNSA_4SM904GMMA30MMA_64x64x32_F32E4M3E4M3_SS_TNILNSP_7ScaleInE1ELSR_1EEEEEENSA_6LayoutINSB_IJSE_SE_SE_EEENSB_IJNSC_ILi0EEESW_SW_EEEEENSB_IJNSA_10UnderscoreESZ_SZ_EEEEENS7_6detail26Sm90ImplicitGemmTileTraitsINSA_20SM90_TMA_LOAD_IM2COLENSA_14ComposedLayoutINSA_7SwizzleILi2ELi4ELi3EEENSA_18smem_ptr_flag_bitsILi8EEENSU_INSB_IJNSB_IJNSC_ILi8EEES1A_EEENSB_IJSI_SE_EEENSB_IJSE_NSC_ILi28EEEEEEEEENSB_IJNSB_IJSI_NSC_ILi512EEEEEENSB_IJSE_SW_EEENSB_IJSW_NSC_ILi4096EEEEEEEEEEEEEvEENS13_INSA_23SM90_TMA_LOAD_MULTICASTES1N_vEEEENS_8epilogue10collective6detail29Sm90TmaWarpSpecializedAdapterINS1T_15DefaultEpilogueISL_NSB_IJNSB_IJlllEEESE_SW_EEES1Y_NS1S_6thread17LinearCombinationISL_Li1EffLNS1Z_9ScaleType4KindE0ELNS_15FloatRoundStyleE2ESL_EENS_4gemm15EpilogueDefaultEEEEEvvEEEEvNT_6ParamsE,(.L_x_128 - _ZN7cutlass13device_kernelINS_4conv6kernel13ConvUniversalINS1_16ConvProblemShapeILNS1_8OperatorE0ELi2EEENS1_10collective14CollectiveConvINS1_46MainloopSm90TmaGmmaWarpSpecializedImplicitGemmILS5_0ELi28ELi2EN4cute5tupleIJNSA_1CILi2EEENSC_ILi1EEESE_EEENS1_36KernelImplicitTmaWarpSpecializedSm90ELi1EEENSB_IJNSC_ILi64EEESI_NSB_IJSI_EEEEEENS_12float_e4m3_tESL_NSA_8TiledMMAINSA_8MMA_AtomIJNSA_4SM904GMMA30MMA_64x64x32_F32E4M3E4M3_SS_TNILNSP_7ScaleInE1ELSR_1EEEEEENSA_6LayoutINSB_IJSE_SE_SE_EEENSB_IJNSC_ILi0EEESW_SW_EEEEENSB_IJNSA_10UnderscoreESZ_SZ_EEEEENS7_6detail26Sm90ImplicitGemmTileTraitsINSA_20SM90_TMA_LOAD_IM2COLENSA_14ComposedLayoutINSA_7SwizzleILi2ELi4ELi3EEENSA_18smem_ptr_flag_bitsILi8EEENSU_INSB_IJNSB_IJNSC_ILi8EEES1A_EEENSB_IJSI_SE_EEENSB_IJSE_NSC_ILi28EEEEEEEEENSB_IJNSB_IJSI_NSC_ILi512EEEEEENSB_IJSE_SW_EEENSB_IJSW_NSC_ILi4096EEEEEEEEEEEEEvEENS13_INSA_23SM90_TMA_LOAD_MULTICASTES1N_vEEEENS_8epilogue10collective6detail29Sm90TmaWarpSpecializedAdapterINS1T_15DefaultEpilogueISL_NSB_IJNSB_IJlllEEESE_SW_EEES1Y_NS1S_6thread17LinearCombinationISL_Li1EffLNS1Z_9ScaleType4KindE0ELNS_15FloatRoundStyleE2ESL_EENS_4gemm15EpilogueDefaultEEEEEvvEEEEvNT_6ParamsE)
        .other          _ZN7cutlass13device_kernelINS_4conv6kernel13ConvUniversalINS1_16ConvProblemShapeILNS1_8OperatorE0ELi2EEENS1_10collective14CollectiveConvINS1_46MainloopSm90TmaGmmaWarpSpecializedImplicitGemmILS5_0ELi28ELi2EN4cute5tupleIJNSA_1CILi2EEENSC_ILi1EEESE_EEENS1_36KernelImplicitTmaWarpSpecializedSm90ELi1EEENSB_IJNSC_ILi64EEESI_NSB_IJSI_EEEEEENS_12float_e4m3_tESL_NSA_8TiledMMAINSA_8MMA_AtomIJNSA_4SM904GMMA30MMA_64x64x32_F32E4M3E4M3_SS_TNILNSP_7ScaleInE1ELSR_1EEEEEENSA_6LayoutINSB_IJSE_SE_SE_EEENSB_IJNSC_ILi0EEESW_SW_EEEEENSB_IJNSA_10UnderscoreESZ_SZ_EEEEENS7_6detail26Sm90ImplicitGemmTileTraitsINSA_20SM90_TMA_LOAD_IM2COLENSA_14ComposedLayoutINSA_7SwizzleILi2ELi4ELi3EEENSA_18smem_ptr_flag_bitsILi8EEENSU_INSB_IJNSB_IJNSC_ILi8EEES1A_EEENSB_IJSI_SE_EEENSB_IJSE_NSC_ILi28EEEEEEEEENSB_IJNSB_IJSI_NSC_ILi512EEEEEENSB_IJSE_SW_EEENSB_IJSW_NSC_ILi4096EEEEEEEEEEEEEvEENS13_INSA_23SM90_TMA_LOAD_MULTICASTES1N_vEEEENS_8epilogue10collective6detail29Sm90TmaWarpSpecializedAdapterINS1T_15DefaultEpilogueISL_NSB_IJNSB_IJlllEEESE_SW_EEES1Y_NS1S_6thread17LinearCombinationISL_Li1EffLNS1Z_9ScaleType4KindE0ELNS_15FloatRoundStyleE2ESL_EENS_4gemm15EpilogueDefaultEEEEEvvEEEEvNT_6ParamsE,@"STO_CUDA_ENTRY STV_DEFAULT"
_ZN7cutlass13device_kernelINS_4conv6kernel13ConvUniversalINS1_16ConvProblemShapeILNS1_8OperatorE0ELi2EEENS1_10collective14CollectiveConvINS1_46MainloopSm90TmaGmmaWarpSpecializedImplicitGemmILS5_0ELi28ELi2EN4cute5tupleIJNSA_1CILi2EEENSC_ILi1EEESE_EEENS1_36KernelImplicitTmaWarpSpecializedSm90ELi1EEENSB_IJNSC_ILi64EEESI_NSB_IJSI_EEEEEENS_12float_e4m3_tESL_NSA_8TiledMMAINSA_8MMA_AtomIJNSA_4SM904GMMA30MMA_64x64x32_F32E4M3E4M3_SS_TNILNSP_7ScaleInE1ELSR_1EEEEEENSA_6LayoutINSB_IJSE_SE_SE_EEENSB_IJNSC_ILi0EEESW_SW_EEEEENSB_IJNSA_10UnderscoreESZ_SZ_EEEEENS7_6detail26Sm90ImplicitGemmTileTraitsINSA_20SM90_TMA_LOAD_IM2COLENSA_14ComposedLayoutINSA_7SwizzleILi2ELi4ELi3EEENSA_18smem_ptr_flag_bitsILi8EEENSU_INSB_IJNSB_IJNSC_ILi8EEES1A_EEENSB_IJSI_SE_EEENSB_IJSE_NSC_ILi28EEEEEEEEENSB_IJNSB_IJSI_NSC_ILi512EEEEEENSB_IJSE_SW_EEENSB_IJSW_NSC_ILi4096EEEEEEEEEEEEEvEENS13_INSA_23SM90_TMA_LOAD_MULTICASTES1N_vEEEENS_8epilogue10collective6detail29Sm90TmaWarpSpecializedAdapterINS1T_15DefaultEpilogueISL_NSB_IJNSB_IJlllEEESE_SW_EEES1Y_NS1S_6thread17LinearCombinationISL_Li1EffLNS1Z_9ScaleType4KindE0ELNS_15FloatRoundStyleE2ESL_EENS_4gemm15EpilogueDefaultEEEEEvvEEEEvNT_6ParamsE:
[----:B------:R-:W-:Y:S01]  /*0000*/  LDC R1, c[0x0][0x28] ;  /* 0x00000a00ff017b82 */ /* 0x000fe20000000800 */
[----:B------:R-:W0:Y:S01]  /*0010*/  S2R R7, SR_TID.X ;  /* 0x0000000000077919 */ /* 0x000e220000002100 */
[----:B------:R-:W-:Y:S01]  /*0020*/  ELECT P0, URZ, PT ;  /* 0x00000000003f782f */ /* 0x000fe20003800000 */
[----:B------:R-:W-:Y:S01]  /*0030*/  BSSY B0, `(.L_x_0) ;  /* 0x0000010000007945 */ /* 0x000fe20003800000 */
[----:B------:R-:W1:Y:S01]  /*0040*/  S2R R8, SR_CTAID.X ;  /* 0x0000000000087919 */ /* 0x000e620000002500 */
[--C-:B0-----:R-:W-:Y:S02]  /*0050*/  SHF.R.U32.HI R0, RZ, 0x5, R7.reuse ;  /* 0x00000005ff007819 */ /* 0x101fe40000011607 */
[----:B------:R-:W-:-:S03]  /*0060*/  SHF.R.U32.HI R9, RZ, 0x7, R7 ;  /* 0x00000007ff097819 */ /* 0x000fc60000011607 */
[----:B------:R-:W0:Y:S04]  /*0070*/  SHFL.IDX PT, R2, R0, RZ, 0x1f ;  /* 0x00001fff00027589 */ /* 0x000e2800000e0000 */
[----:B------:R-:W2:Y:S01]  /*0080*/  SHFL.IDX PT, R9, R9, RZ, 0x1f ;  /* 0x00001fff09097589 */ /* 0x000ea200000e0000 */
[----:B0-----:R-:W-:-:S13]  /*0090*/  ISETP.NE.OR P0, PT, R2, RZ, !P0 ;  /* 0x000000ff0200720c */ /* 0x001fda0004705670 */
[----:B-12---:R-:W-:Y:S05]  /*00a0*/  @P0 BRA `(.L_x_1) ;  /* 0x0000000000200947 */ /* 0x006fea0003800000 */
[----:B------:R-:W-:Y:S02]  /*00b0*/  ULDC.64 UR4, c[0x0][0x198] ;  /* 0x0000660000047ab9 */ /* 0x000fe40000000a00 */
[----:B------:R-:W-:Y:S02]  /*00c0*/  UIADD3 UR6, UP0, UR4, 0xf0, URZ ;  /* 0x000000f004067890 */ /* 0x000fe4000ff1e03f */
[----:B------:R-:W-:Y:S02]  /*00d0*/  UIADD3 UR4, UP1, UR4, 0x1f0, URZ ;  /* 0x000001f004047890 */ /* 0x000fe4000ff3e03f */
[----:B------:R-:W-:Y:S02]  /*00e0*/  UIADD3.X UR7, URZ, UR5, URZ, UP0, !UPT ;  /* 0x000000053f077290 */ /* 0x000fe400087fe43f */
[----:B------:R-:W-:-:S07]  /*00f0*/  UIADD3.X UR5, URZ, UR5, URZ, UP1, !UPT ;  /* 0x000000053f057290 */ /* 0x000fce0008ffe43f */
[----:B------:R0:W-:Y:S02]  /*0100*/  UTMACCTL.PF [UR6] ;  /* 0x00000000060079b9 */ /* 0x0001e40008040000 */
[----:B------:R0:W-:Y:S02]  /*0110*/  UTMACCTL.PF [UR4] ;  /* 0x00000000040079b9 */ /* 0x0001e40008040000 */
[----:B0-----:R-:W-:Y:S01]  /*0120*/  NOP ;  /* 0x0000000000007918 */ /* 0x001fe20000000000 */
.L_x_1:
[----:B------:R-:W-:Y:S05]  /*0130*/  BSYNC B0 ;  /* 0x0000000000007941 */ /* 0x000fea0003800000 */
.L_x_0:
[----:B------:R-:W0:Y:S01]  /*0140*/  SHFL.IDX PT, R0, R0, RZ, 0x1f ;  /* 0x00001fff00007589 */ /* 0x000e2200000e0000 */
[----:B------:R-:W-:Y:S02]  /*0150*/  SHF.R.S32.HI R4, RZ, 0x1f, R7 ;  /* 0x0000001fff047819 */ /* 0x000fe40000011407 */
[----:B------:R-:W-:Y:S01]  /*0160*/  I2FP.F32.U32 R6, R8 ;  /* 0x0000000800067245 */ /* 0x000fe20000201000 */
[----:B------:R-:W1:Y:S01]  /*0170*/  S2R R11, SR_CTAID.Y ;  /* 0x00000000000b7919 */ /* 0x000e620000002600 */
[----:B------:R-:W-:-:S04]  /*0180*/  LEA.HI R4, R4, R7, RZ, 0x7 ;  /* 0x0000000704047211 */ /* 0x000fc800078f38ff */
[----:B------:R-:W-:-:S05]  /*0190*/  LOP3.LUT R4, R4, 0xffffff80, RZ, 0xc0, !PT ;  /* 0xffffff8004047812 */ /* 0x000fca00078ec0ff */
[----:B------:R-:W-:-:S05]  /*01a0*/  IMAD.IADD R12, R7, 0x1, -R4 ;  /* 0x00000001070c7824 */ /* 0x000fca00078e0a04 */
[----:B------:R-:W-:-:S04]  /*01b0*/  SHF.R.S32.HI R3, RZ, 0x1f, R12 ;  /* 0x0000001fff037819 */ /* 0x000fc8000001140c */
[----:B------:R-:W-:Y:S02]  /*01c0*/  LEA.HI R3, R3, R12, RZ, 0x3 ;  /* 0x0000000c03037211 */ /* 0x000fe400078f18ff */
[----:B0-----:R-:W-:Y:S02]  /*01d0*/  ISETP.NE.AND P0, PT, R0, RZ, PT ;  /* 0x000000ff0000720c */ /* 0x001fe40003f05270 */
[--C-:B------:R-:W-:Y:S02]  /*01e0*/  SHF.R.S32.HI R4, RZ, 0x3, R3.reuse ;  /* 0x00000003ff047819 */ /* 0x100fe40000011403 */
[----:B------:R-:W-:Y:S02]  /*01f0*/  SHF.R.S32.HI R3, RZ, 0x1f, R3 ;  /* 0x0000001fff037819 */ /* 0x000fe40000011403 */
[----:B------:R-:W-:-:S07]  /*0200*/  SHF.R.S32.HI R5, RZ, 0x1f, R0 ;  /* 0x0000001fff057819 */ /* 0x000fce0000011400 */
[----:B-1----:R-:W-:Y:S05]  /*0210*/  @P0 BRA `(.L_x_2) ;  /* 0x0000000400240947 */ /* 0x002fea0003800000 */
[----:B------:R-:W-:Y:S01]  /*0220*/  ELECT P0, URZ, PT ;  /* 0x00000000003f782f */ /* 0x000fe20003800000 */
[----:B------:R-:W-:-:S12]  /*0230*/  BSSY B0, `(.L_x_2) ;  /* 0x0000047000007945 */ /* 0x000fd80003800000 */
[----:B------:R-:W-:Y:S05]  /*0240*/  @!P0 BRA `(.L_x_3) ;  /* 0x0000000400148947 */ /* 0x000fea0003800000 */
[----:B------:R-:W0:Y:S01]  /*0250*/  S2UR UR8, SR_CgaCtaId ;  /* 0x00000000000879c3 */ /* 0x000e220000008800 */
[----:B------:R-:W-:Y:S01]  /*0260*/  UMOV UR4, 0x400 ;  /* 0x0000040000047882 */ /* 0x000fe20000000000 */
[----:B------:R-:W-:Y:S01]  /*0270*/  UMOV UR5, 0x1 ;  /* 0x0000000100057882 */ /* 0x000fe20000000000 */
[----:B------:R-:W-:Y:S02]  /*0280*/  UMOV UR6, 0x2 ;  /* 0x0000000200067882 */ /* 0x000fe40000000000 */
[----:B------:R-:W-:-:S04]  /*0290*/  UIADD3 UR6, -UR6, 0x100000, URZ ;  /* 0x0010000006067890 */ /* 0x000fc8000fffe13f */
[----:B------:R-:W-:Y:S02]  /*02a0*/  USHF.L.U32 UR7, UR6, 0xb, URZ ;  /* 0x0000000b06077899 */ /* 0x000fe4000800063f */
[----:B------:R-:W-:Y:S02]  /*02b0*/  USHF.L.U32 UR6, UR6, 0x1, URZ ;  /* 0x0000000106067899 */ /* 0x000fe4000800063f */
[----:B0-----:R-:W-:Y:S02]  /*02c0*/  ULEA UR8, UR8, UR4, 0x18 ;  /* 0x0000000408087291 */ /* 0x001fe4000f8ec03f */
[----:B------:R-:W-:-:S04]  /*02d0*/  UIADD3 UR4, -UR5, 0x100000, URZ ;  /* 0x0010000005047890 */ /* 0x000fc8000fffe13f */
[----:B------:R-:W-:Y:S02]  /*02e0*/  USHF.L.U32 UR5, UR4, 0xb, URZ ;  /* 0x0000000b04057899 */ /* 0x000fe4000800063f */
[----:B------:R-:W-:Y:S01]  /*02f0*/  USHF.L.U32 UR4, UR4, 0x1, URZ ;  /* 0x0000000104047899 */ /* 0x000fe2000800063f */
[----:B------:R-:W0:Y:S11]  /*0300*/  FENCE.VIEW.ASYNC.S ;  /* 0x00000000000073c6 */ /* 0x000e360000000000 */
[----:B0-----:R0:W1:Y:S01]  /*0310*/  SYNCS.EXCH.64 URZ, [UR8+0x38000], UR4 ;  /* 0x03800004083f75b2 */ /* 0x0010620008000100 */
[----:B------:R0:W2:Y:S01]  /*0320*/  SYNCS.EXCH.64 URZ, [UR8+0x380e0], UR6 ;  /* 0x0380e006083f75b2 */ /* 0x0000a20008000100 */
[----:B------:R0:W3:Y:S01]  /*0330*/  SYNCS.EXCH.64 URZ, [UR8+0x38008], UR4 ;  /* 0x03800804083f75b2 */ /* 0x0000e20008000100 */
[----:B------:R0:W4:Y:S01]  /*0340*/  SYNCS.EXCH.64 URZ, [UR8+0x380e8], UR6 ;  /* 0x0380e806083f75b2 */ /* 0x0001220008000100 */
[----:B------:R0:W0:Y:S01]  /*0350*/  SYNCS.EXCH.64 URZ, [UR8+0x38010], UR4 ;  /* 0x03801004083f75b2 */ /* 0x0000220008000100 */
        /* <DEDUP_REMOVED lines=51> */
[----:B-1234-:R-:W-:Y:S01]  /*0690*/  NOP ;  /* 0x0000000000007918 */ /* 0x01efe20000000000 */
.L_x_3:
[----:B0-----:R-:W-:Y:S05]  /*06a0*/  BSYNC B0 ;  /* 0x0000000000007941 */ /* 0x001fea0003800000 */
.L_x_2:
[----:B------:R-:W-:Y:S01]  /*06b0*/  ULDC UR4, c[0x0][0x150] ;  /* 0x0000540000047ab9 */ /* 0x000fe20000000800 */
[----:B------:R-:W-:Y:S01]  /*06c0*/  LEA.HI R3, R3, R4, RZ, 0x2 ;  /* 0x0000000403037211 */ /* 0x000fe200078f10ff */
[----:B------:R-:W-:Y:S01]  /*06d0*/  FMUL R6, R6, UR4 ;  /* 0x0000000406067c20 */ /* 0x000fe20008400000 */
[----:B------:R-:W-:Y:S01]  /*06e0*/  LEA.HI R5, R5, R0, RZ, 0x2 ;  /* 0x0000000005057211 */ /* 0x000fe200078f10ff */
[----:B------:R-:W-:Y:S01]  /*06f0*/  ULDC UR4, c[0x0][0x154] ;  /* 0x0000550000047ab9 */ /* 0x000fe20000000800 */
[----:B------:R-:W-:Y:S01]  /*0700*/  LOP3.LUT R3, R3, 0xfffffffc, RZ, 0xc0, !PT ;  /* 0xfffffffc03037812 */ /* 0x000fe200078ec0ff */
[----:B------:R-:W0:Y:S01]  /*0710*/  LDC R13, c[0x0][0x140] ;  /* 0x00005000ff0d7b82 */ /* 0x000e220000000800 */
[----:B------:R-:W-:Y:S01]  /*0720*/  LOP3.LUT R5, R5, 0x3ffffffc, RZ, 0xc0, !PT ;  /* 0x3ffffffc05057812 */ /* 0x000fe200078ec0ff */
[----:B------:R-:W1:Y:S01]  /*0730*/  F2I.U32.TRUNC.NTZ R6, R6 ;  /* 0x0000000600067305 */ /* 0x000e62000020f000 */
[----:B------:R-:W-:Y:S01]  /*0740*/  LOP3.LUT P0, RZ, R12, 0x7, RZ, 0xc0, !PT ;  /* 0x000000070cff7812 */ /* 0x000fe2000780c0ff */
[----:B------:R-:W-:Y:S01]  /*0750*/  IMAD.IADD R3, R4, 0x1, -R3 ;  /* 0x0000000104037824 */ /* 0x000fe200078e0a03 */
[----:B------:R-:W-:Y:S01]  /*0760*/  I2FP.F32.U32 R4, R11 ;  /* 0x0000000b00047245 */ /* 0x000fe20000201000 */
[----:B------:R-:W-:Y:S01]  /*0770*/  IMAD.IADD R0, R0, 0x1, -R5 ;  /* 0x0000000100007824 */ /* 0x000fe200078e0a05 */
[----:B------:R-:W-:Y:S01]  /*0780*/  ISETP.NE.AND P3, PT, R9, 0x1, PT ;  /* 0x000000010900780c */ /* 0x000fe20003f65270 */
[----:B------:R-:W-:Y:S01]  /*0790*/  NOP ;  /* 0x0000000000007918 */ /* 0x000fe20000000000 */
[----:B------:R-:W-:Y:S01]  /*07a0*/  NOP ;  /* 0x0000000000007918 */ /* 0x000fe20000000000 */
[----:B------:R-:W-:-:S02]  /*07b0*/  IMAD R0, R0, 0x4, R3 ;  /* 0x0000000400007824 */ /* 0x000fc400078e0203 */
[----:B------:R-:W-:Y:S01]  /*07c0*/  FMUL R10, R4, UR4 ;  /* 0x00000004040a7c20 */ /* 0x000fe20008400000 */
[----:B------:R-:W-:Y:S02]  /*07d0*/  ULDC UR4, c[0x0][0x144] ;  /* 0x0000510000047ab9 */ /* 0x000fe40000000800 */
[C---:B------:R-:W-:Y:S01]  /*07e0*/  LEA.HI R3, R0.reuse, R0, RZ, 0x1 ;  /* 0x0000000000037211 */ /* 0x040fe200078f08ff */
[----:B-1----:R-:W-:Y:S02]  /*07f0*/  IMAD.MOV R5, RZ, RZ, -R6 ;  /* 0x000000ffff057224 */ /* 0x002fe400078e0a06 */
[----:B------:R-:W1:Y:S01]  /*0800*/  F2I.U32.TRUNC.NTZ R10, R10 ;  /* 0x0000000a000a7305 */ /* 0x000e62000020f000 */
[----:B------:R-:W-:Y:S01]  /*0810*/  LOP3.LUT R3, R3, 0xfffffffe, RZ, 0xc0, !PT ;  /* 0xfffffffe03037812 */ /* 0x000fe200078ec0ff */
[----:B------:R-:W-:Y:S01]  /*0820*/  IMAD R4, R5, UR4, R8 ;  /* 0x0000000405047c24 */ /* 0x000fe2000f8e0208 */
[----:B------:R-:W-:Y:S01]  /*0830*/  ULDC UR4, c[0x0][0x148] ;  /* 0x0000520000047ab9 */ /* 0x000fe20000000800 */
[C---:B------:R-:W-:Y:S01]  /*0840*/  IMAD.SHL.U32 R5, R0.reuse, 0x4, RZ ;  /* 0x0000000400057824 */ /* 0x040fe200078e00ff */
[----:B0-----:R-:W-:Y:S01]  /*0850*/  ISETP.EQ.U32.AND P1, PT, R13, 0x1, PT ;  /* 0x000000010d00780c */ /* 0x001fe20003f22070 */
[----:B------:R-:W-:-:S05]  /*0860*/  IMAD.IADD R3, R0, 0x1, -R3 ;  /* 0x0000000100037824 */ /* 0x000fca00078e0a03 */
[----:B------:R-:W-:Y:S02]  /*0870*/  ISETP.NE.AND P4, PT, R3, R4, PT ;  /* 0x000000040300720c */ /* 0x000fe40003f85270 */
[----:B------:R-:W-:Y:S01]  /*0880*/  SHF.R.S32.HI R3, RZ, 0x1f, R2 ;  /* 0x0000001fff037819 */ /* 0x000fe20000011402 */
[----:B-1----:R-:W-:Y:S01]  /*0890*/  IMAD.MOV R6, RZ, RZ, -R10 ;  /* 0x000000ffff067224 */ /* 0x002fe200078e0a0a */
[----:B------:R-:W-:Y:S02]  /*08a0*/  LOP3.LUT R4, R0, 0xc, R5, 0x78, !PT ;  /* 0x0000000c00047812 */ /* 0x000fe400078e7805 */
[----:B------:R-:W-:Y:S01]  /*08b0*/  LEA.HI R3, R3, R2, RZ, 0x2 ;  /* 0x0000000203037211 */ /* 0x000fe200078f10ff */
[----:B------:R-:W-:Y:S01]  /*08c0*/  IMAD R5, R6, UR4, R11 ;  /* 0x0000000406057c24 */ /* 0x000fe2000f8e020b */
[----:B------:R-:W-:Y:S01]  /*08d0*/  ISETP.LT.U32.AND P0, PT, R4, 0x2, !P0 ;  /* 0x000000020400780c */ /* 0x000fe20004701070 */
[----:B------:R-:W-:Y:S01]  /*08e0*/  IMAD.MOV.U32 R6, RZ, RZ, 0x1 ;  /* 0x00000001ff067424 */ /* 0x000fe200078e00ff */
[----:B------:R-:W-:-:S03]  /*08f0*/  LOP3.LUT R3, R3, 0xfffffffc, RZ, 0xc0, !PT ;  /* 0xfffffffc03037812 */ /* 0x000fc600078ec0ff */
[----:B------:R-:W-:Y:S02]  /*0900*/  @P4 LEA.HI R0, R4, R4, RZ, 0x1 ;  /* 0x0000000404004211 */ /* 0x000fe400078f08ff */
[----:B------:R-:W-:Y:S01]  /*0910*/  IMAD.IADD R14, R2, 0x1, -R3 ;  /* 0x00000001020e7824 */ /* 0x000fe200078e0a03 */
[----:B------:R-:W-:Y:S02]  /*0920*/  SEL R3, RZ, 0x1, !P0 ;  /* 0x00000001ff037807 */ /* 0x000fe40004000000 */
[----:B------:R-:W-:Y:S02]  /*0930*/  @P4 SHF.R.S32.HI R0, RZ, 0x1, R0 ;  /* 0x00000001ff004819 */ /* 0x000fe40000011400 */
[----:B------:R-:W-:Y:S02]  /*0940*/  LOP3.LUT P2, RZ, R9, R14, RZ, 0xfc, !PT ;  /* 0x0000000e09ff7212 */ /* 0x000fe4000784fcff */
[----:B------:R-:W-:Y:S02]  /*0950*/  @P4 ISETP.NE.AND P5, PT, R0, R5, PT ;  /* 0x000000050000420c */ /* 0x000fe40003fa5270 */
[----:B------:R-:W-:-:S02]  /*0960*/  SEL R5, RZ, 0x1, P2 ;  /* 0x00000001ff057807 */ /* 0x000fc40001000000 */
[----:B------:R-:W-:Y:S02]  /*0970*/  @P4 SEL R6, RZ, 0x1, P5 ;  /* 0x00000001ff064807 */ /* 0x000fe40002800000 */
[----:B------:R-:W-:Y:S02]  /*0980*/  SEL R5, R5, 0x2, P3 ;  /* 0x0000000205057807 */ /* 0x000fe40001800000 */
[----:B------:R-:W-:Y:S01]  /*0990*/  LOP3.LUT R6, R6, R3, RZ, 0xc0, !PT ;  /* 0x0000000306067212 */ /* 0x000fe200078ec0ff */
[----:B------:R-:W-:Y:S06]  /*09a0*/  @!P1 BRA `(.L_x_4) ;  /* 0x0000000000089947 */ /* 0x000fec0003800000 */
[----:B------:R-:W-:Y:S01]  /*09b0*/  UCGABAR_ARV ;  /* 0x00000000000079c7 */ /* 0x000fe20008000000 */
[----:B------:R-:W-:Y:S05]  /*09c0*/  BRA `(.L_x_5) ;  /* 0x0000000000047947 */ /* 0x000fea0003800000 */
.L_x_4:
[----:B------:R-:W-:Y:S01]  /*09d0*/  NOP ;  /* 0x0000000000007918 */ /* 0x000fe20000000000 */
.L_x_5:
[----:B------:R-:W-:Y:S01]  /*09e0*/  ULDC.64 UR4, c[0x0][0x598] ;  /* 0x0001660000047ab9 */ /* 0x000fe20000000a00 */
[----:B------:R-:W-:Y:S01]  /*09f0*/  ULDC.64 UR12, c[0x0][0x208] ;  /* 0x00008200000c7ab9 */ /* 0x000fe20000000a00 */
[----:B------:R-:W-:-:S04]  /*0a00*/  ISETP.NE.U32.AND P0, PT, RZ, UR4, PT ;  /* 0x00000004ff007c0c */ /* 0x000fc8000bf05070 */
[----:B------:R-:W-:-:S13]  /*0a10*/  ISETP.NE.AND.EX P0, PT, RZ, UR5, PT, P0 ;  /* 0x00000005ff007c0c */ /* 0x000fda000bf05300 */
[----:B------:R-:W-:Y:S05]  /*0a20*/  @!P0 BRA `(.L_x_6) ;  /* 0x00000000001c8947 */ /* 0x000fea0003800000 */
[----:B------:R-:W0:Y:S02]  /*0a30*/  LDC.64 R2, c[0x0][0x598] ;  /* 0x00016600ff027b82 */ /* 0x000e240000000a00 */
[----:B0-----:R-:W2:Y:S02]  /*0a40*/  LDG.E.64 R2, desc[UR12][R2.64] ;  /* 0x0000000c02027981 */ /* 0x001ea4000c1e1b00 */
[----:B--2---:R-:W-:-:S04]  /*0a50*/  ISETP.NE.U32.AND P0, PT, R2, RZ, PT ;  /* 0x000000ff0200720c */ /* 0x004fc80003f05070 */
[----:B------:R-:W-:-:S13]  /*0a60*/  ISETP.NE.AND.EX P0, PT, R3, RZ, PT, P0 ;  /* 0x000000ff0300720c */ /* 0x000fda0003f05300 */
[----:B------:R-:W-:Y:S05]  /*0a70*/  @!P0 BRA `(.L_x_6) ;  /* 0x0000000000088947 */ /* 0x000fea0003800000 */
[----:B------:R0:W5:Y:S01]  /*0a80*/  LD.E R10, desc[UR12][R2.64] ;  /* 0x0000000c020a7980 */ /* 0x000162000c101900 */
[----:B------:R-:W-:Y:S05]  /*0a90*/  BRA `(.L_x_7) ;  /* 0x0000000000207947 */ /* 0x000fea0003800000 */
.L_x_6:
[----:B------:R-:W-:Y:S02]  /*0aa0*/  ULDC.64 UR4, c[0x0][0x588] ;  /* 0x0001620000047ab9 */ /* 0x000fe40000000a00 */
[----:B------:R-:W-:-:S04]  /*0ab0*/  ISETP.NE.U32.AND P0, PT, RZ, UR4, PT ;  /* 0x00000004ff007c0c */ /* 0x000fc8000bf05070 */
[----:B------:R-:W-:-:S13]  /*0ac0*/  ISETP.NE.AND.EX P0, PT, RZ, UR5, PT, P0 ;  /* 0x00000005ff007c0c */ /* 0x000fda000bf05300 */
[----:B------:R-:W-:Y:S05]  /*0ad0*/  @!P0 BRA `(.L_x_8) ;  /* 0x00000000000c8947 */ /* 0x000fea0003800000 */
[----:B------:R-:W0:Y:S02]  /*0ae0*/  LDC.64 R2, c[0x0][0x588] ;  /* 0x00016200ff027b82 */ /* 0x000e240000000a00 */
[----:B0-----:R1:W5:Y:S01]  /*0af0*/  LDG.E R10, desc[UR12][R2.64] ;  /* 0x0000000c020a7981 */ /* 0x001362000c1e1900 */
[----:B------:R-:W-:Y:S05]  /*0b00*/  BRA `(.L_x_7) ;  /* 0x0000000000047947 */ /* 0x000fea0003800000 */
.L_x_8:
[----:B------:R-:W2:Y:S02]  /*0b10*/  LDC R10, c[0x0][0x580] ;  /* 0x00016000ff0a7b82 */ /* 0x000ea40000000800 */
.L_x_7:
[----:B------:R-:W-:Y:S02]  /*0b20*/  ULDC.64 UR4, c[0x0][0x5a0] ;  /* 0x0001680000047ab9 */ /* 0x000fe40000000a00 */
[----:B------:R-:W-:-:S04]  /*0b30*/  ISETP.NE.U32.AND P0, PT, RZ, UR4, PT ;  /* 0x00000004ff007c0c */ /* 0x000fc8000bf05070 */
[----:B------:R-:W-:-:S13]  /*0b40*/  ISETP.NE.AND.EX P0, PT, RZ, UR5, PT, P0 ;  /* 0x00000005ff007c0c */ /* 0x000fda000bf05300 */
[----:B------:R-:W-:Y:S05]  /*0b50*/  @!P0 BRA `(.L_x_9) ;  /* 0x00000000001c8947 */ /* 0x000fea0003800000 */
[----:B01----:R-:W0:Y:S02]  /*0b60*/  LDC.64 R2, c[0x0][0x5a0] ;  /* 0x00016800ff027b82 */ /* 0x003e240000000a00 */
[----:B0-----:R-:W3:Y:S02]  /*0b70*/  LDG.E.64 R2, desc[UR12][R2.64] ;  /* 0x0000000c02027981 */ /* 0x001ee4000c1e1b00 */
[----:B---3--:R-:W-:-:S04]  /*0b80*/  ISETP.NE.U32.AND P0, PT, R2, RZ, PT ;  /* 0x000000ff0200720c */ /* 0x008fc80003f05070 */
[----:B------:R-:W-:-:S13]  /*0b90*/  ISETP.NE.AND.EX P0, PT, R3, RZ, PT, P0 ;  /* 0x000000ff0300720c */ /* 0x000fda0003f05300 */
[----:B------:R-:W-:Y:S05]  /*0ba0*/  @!P0 BRA `(.L_x_9) ;  /* 0x0000000000088947 */ /* 0x000fea0003800000 */
[----:B------:R0:W5:Y:S01]  /*0bb0*/  LD.E R0, desc[UR12][R2.64] ;  /* 0x0000000c02007980 */ /* 0x000162000c101900 */
[----:B------:R-:W-:Y:S05]  /*0bc0*/  BRA `(.L_x_10) ;  /* 0x0000000000207947 */ /* 0x000fea0003800000 */
.L_x_9:
[----:B------:R-:W-:Y:S02]  /*0bd0*/  ULDC.64 UR4, c[0x0][0x590] ;  /* 0x0001640000047ab9 */ /* 0x000fe40000000a00 */
[----:B------:R-:W-:-:S04]  /*0be0*/  ISETP.NE.U32.AND P0, PT, RZ, UR4, PT ;  /* 0x00000004ff007c0c */ /* 0x000fc8000bf05070 */
[----:B------:R-:W-:-:S13]  /*0bf0*/  ISETP.NE.AND.EX P0, PT, RZ, UR5, PT, P0 ;  /* 0x00000005ff007c0c */ /* 0x000fda000bf05300 */
[----:B------:R-:W-:Y:S05]  /*0c00*/  @!P0 BRA `(.L_x_11) ;  /* 0x00000000000c8947 */ /* 0x000fea0003800000 */
[----:B01----:R-:W0:Y:S02]  /*0c10*/  LDC.64 R2, c[0x0][0x590] ;  /* 0x00016400ff027b82 */ /* 0x003e240000000a00 */
[----:B0-----:R1:W5:Y:S01]  /*0c20*/  LDG.E R0, desc[UR12][R2.64] ;  /* 0x0000000c02007981 */ /* 0x001362000c1e1900 */
[----:B------:R-:W-:Y:S05]  /*0c30*/  BRA `(.L_x_10) ;  /* 0x0000000000047947 */ /* 0x000fea0003800000 */
.L_x_11:
[----:B------:R-:W3:Y:S02]  /*0c40*/  LDC R0, c[0x0][0x584] ;  /* 0x00016100ff007b82 */ /* 0x000ee40000000800 */
.L_x_10:
[----:B------:R-:W4:Y:S08]  /*0c50*/  LDC R13, c[0x0][0x3c4] ;  /* 0x0000f100ff0d7b82 */ /* 0x000f300000000800 */
[----:B01----:R-:W0:Y:S01]  /*0c60*/  LDC.64 R2, c[0x0][0x3c8] ;  /* 0x0000f200ff027b82 */ /* 0x003e220000000a00 */
[----:B----4-:R-:W-:-:S05]  /*0c70*/  VIADD R13, R13, 0x3f ;  /* 0x0000003f0d0d7836 */ /* 0x010fca0000000000 */
[----:B------:R-:W-:-:S04]  /*0c80*/  SHF.R.S32.HI R16, RZ, 0x1f, R13 ;  /* 0x0000001fff107819 */ /* 0x000fc8000001140d */
[----:B------:R-:W-:-:S04]  /*0c90*/  LEA.HI R15, R16, R13, RZ, 0x6 ;  /* 0x0000000d100f7211 */ /* 0x000fc800078f30ff */
[----:B------:R-:W-:-:S05]  /*0ca0*/  SHF.R.S32.HI R15, RZ, 0x6, R15 ;  /* 0x00000006ff0f7819 */ /* 0x000fca000001140f */
[----:B0-----:R-:W-:-:S04]  /*0cb0*/  IMAD R16, R15, R2, RZ ;  /* 0x000000020f107224 */ /* 0x001fc800078e02ff */
[----:B------:R-:W-:Y:S01]  /*0cc0*/  IMAD R13, R16, R3, RZ ;  /* 0x00000003100d7224 */ /* 0x000fe200078e02ff */
[----:B------:R-:W-:Y:S06]  /*0cd0*/  @!P1 BRA `(.L_x_12) ;  /* 0x00000000000c9947 */ /* 0x000fec0003800000 */
[----:B------:R-:W-:Y:S01]  /*0ce0*/  UCGABAR_WAIT ;  /* 0x0000000000007dc7 */ /* 0x000fe20008000000 */
[----:B------:R-:W-:Y:S01]  /*0cf0*/  CCTL.IVALL ;  /* 0x00000000ff00798f */ /* 0x000fe20002000000 */
[----:B------:R-:W-:Y:S05]  /*0d00*/  BRA `(.L_x_13) ;  /* 0x0000000000047947 */ /* 0x000fea0003800000 */
.L_x_12:
[----:B------:R-:W-:Y:S06]  /*0d10*/  BAR.SYNC.DEFER_BLOCKING 0x0 ;  /* 0x0000000000007b1d */ /* 0x000fec0000010000 */
.L_x_13:
[----:B------:R-:W-:-:S13]  /*0d20*/  ISETP.NE.AND P0, PT, R9, RZ, PT ;  /* 0x000000ff0900720c */ /* 0x000fda0003f05270 */
[----:B------:R-:W-:Y:S05]  /*0d30*/  @!P0 BRA `(.L_x_14) ;  /* 0x0000003000208947 */ /* 0x000fea0003800000 */
[----:B------:R-:W-:-:S13]  /*0d40*/  ISETP.NE.AND P0, PT, R9, 0x1, PT ;  /* 0x000000010900780c */ /* 0x000fda0003f05270 */
[----:B------:R-:W-:Y:S05]  /*0d50*/  @P0 EXIT ;  /* 0x000000000000094d */ /* 0x000fea0003800000 */
[----:B------:R-:W-:Y:S01]  /*0d60*/  ISETP.GE.AND P0, PT, R13, 0x1, PT ;  /* 0x000000010d00780c */ /* 0x000fe20003f06270 */
[----:B------:R-:W-:Y:S01]  /*0d70*/  UMOV UR4, URZ ;  /* 0x0000003f00047c82 */ /* 0x000fe20008000000 */
[----:B------:R-:W-:Y:S02]  /*0d80*/  CS2R R54, SRZ ;  /* 0x0000000000367805 */ /* 0x000fe4000001ff00 */
[----:B------:R-:W-:Y:S02]  /*0d90*/  CS2R R24, SRZ ;  /* 0x0000000000187805 */ /* 0x000fe4000001ff00 */
[----:B------:R-:W-:Y:S02]  /*0da0*/  CS2R R26, SRZ ;  /* 0x00000000001a7805 */ /* 0x000fe4000001ff00 */
[----:B------:R-:W-:Y:S02]  /*0db0*/  CS2R R28, SRZ ;  /* 0x00000000001c7805 */ /* 0x000fe4000001ff00 */
[----:B------:R-:W-:-:S02]  /*0dc0*/  CS2R R30, SRZ ;  /* 0x00000000001e7805 */ /* 0x000fc4000001ff00 */
[----:B------:R-:W-:Y:S02]  /*0dd0*/  CS2R R32, SRZ ;  /* 0x0000000000207805 */ /* 0x000fe4000001ff00 */
        /* <DEDUP_REMOVED lines=9> */
[----:B------:R-:W-:Y:S01]  /*0e70*/  CS2R R52, SRZ ;  /* 0x0000000000347805 */ /* 0x000fe2000001ff00 */
[----:B------:R-:W-:Y:S06]  /*0e80*/  @!P0 BRA `(.L_x_15) ;  /* 0x0000000000788947 */ /* 0x000fec0003800000 */
[----:B------:R-:W-:-:S04]  /*0e90*/  LOP3.LUT R7, R5, 0x1, RZ, 0xfc, !PT ;  /* 0x0000000105077812 */ /* 0x000fc800078efcff */
[----:B------:R-:W-:-:S13]  /*0ea0*/  ISETP.NE.AND P0, PT, R7, 0x3, PT ;  /* 0x000000030700780c */ /* 0x000fda0003f05270 */
[----:B------:R-:W-:Y:S05]  /*0eb0*/  @!P0 BRA `(.L_x_16) ;  /* 0x0000000000048947 */ /* 0x000fea0003800000 */
[----:B------:R-:W-:Y:S01]  /*0ec0*/  BPT.TRAP 0x1 ;  /* 0x000000040000795c */ /* 0x000fe20000300000 */
.L_x_16:
[----:B------:R-:W0:Y:S01]  /*0ed0*/  S2UR UR5, SR_CgaCtaId ;  /* 0x00000000000579c3 */ /* 0x000e220000008800 */
[----:B------:R-:W-:Y:S01]  /*0ee0*/  SHF.L.U32 R7, RZ, 0x1f, RZ ;  /* 0x0000001fff077819 */ /* 0x000fe200000006ff */
[----:B------:R-:W-:Y:S02]  /*0ef0*/  UMOV UR4, 0x400 ;  /* 0x0000040000047882 */ /* 0x000fe40000000000 */
[----:B0-----:R-:W-:-:S12]  /*0f00*/  ULEA UR4, UR5, UR4, 0x18 ;  /* 0x0000000405047291 */ /* 0x001fd8000f8ec03f */
.L_x_17:
[----:B0-----:R-:W-:-:S04]  /*0f10*/  IMAD.U32 R8, RZ, RZ, UR4 ;  /* 0x00000004ff087e24 */ /* 0x001fc8000f8e00ff */
[----:B------:R0:W1:Y:S03]  /*0f20*/  SYNCS.PHASECHK.TRANS64.TRYWAIT P0, [R8+URZ+0x38000], R7 ;  /* 0x03800007080075a7 */ /* 0x000066000800017f */
[----:B-1----:R-:W-:Y:S05]  /*0f30*/  @!P0 NANOSLEEP.SYNCS 0x989680 ;  /* 0x009896800000895d */ /* 0x002fea0003900000 */
[----:B------:R-:W1:Y:S02]  /*0f40*/  @!P0 SYNCS.PHASECHK.TRANS64 P0, [R8+URZ+0x38000], R7 ;  /* 0x03800007080085a7 */ /* 0x000e64000800007f */
[----:B-1----:R-:W-:Y:S05]  /*0f50*/  @!P0 BRA `(.L_x_17) ;  /* 0xfffffffc00ec8947 */ /* 0x002fea000383ffff */
[----:B------:R-:W-:Y:S01]  /*0f60*/  UIADD3 UR5, UR4, 0x1c000, URZ ;  /* 0x0001c00004057890 */ /* 0x000fe2000fffe03f */
[----:B------:R-:W-:Y:S01]  /*0f70*/  WARPGROUP.ARRIVE ;  /* 0x00000000000079c5 */ /* 0x000fe20000000000 */
[----:B------:R-:W-:Y:S02]  /*0f80*/  USHF.R.U32.HI UR4, URZ, 0x4, UR4 ;  /* 0x000000043f047899 */ /* 0x000fe40008011604 */
[----:B------:R-:W-:Y:S02]  /*0f90*/  USHF.R.U32.HI UR5, URZ, 0x4, UR5 ;  /* 0x000000043f057899 */ /* 0x000fe40008011605 */
[----:B------:R-:W-:Y:S02]  /*0fa0*/  ULOP3.LUT UR4, UR4, 0x3fff, URZ, 0xc0, !UPT ;  /* 0x00003fff04047892 */ /* 0x000fe4000f8ec03f */
[----:B------:R-:W-:Y:S02]  /*0fb0*/  ULOP3.LUT UR5, UR5, 0x3fff, URZ, 0xc0, !UPT ;  /* 0x00003fff05057892 */ /* 0x000fe4000f8ec03f */
[----:B------:R-:W-:-:S02]  /*0fc0*/  ULOP3.LUT UR4, UR4, 0x10000, URZ, 0xfc, !UPT ;  /* 0x0001000004047892 */ /* 0x000fc4000f8efc3f */
[----:B------:R-:W-:Y:S01]  /*0fd0*/  ULOP3.LUT UR6, UR5, 0x10000, URZ, 0xfc, !UPT ;  /* 0x0001000005067892 */ /* 0x000fe2000f8efc3f */
[----:B------:R-:W-:Y:S02]  /*0fe0*/  UMOV UR7, 0x80000020 ;  /* 0x8000002000077882 */ /* 0x000fe40000000000 */
[----:B------:R-:W-:-:S06]  /*0ff0*/  UMOV UR5, 0x80000020 ;  /* 0x8000002000057882 */ /* 0x000fcc0000000000 */
[----:B------:R-:W-:Y:S01]  /*1000*/  QGMMA.64x64x32.F32.E4M3.E4M3 R24, gdesc[UR4], RZ, !UPT ;  /* 0x00e00000041879f3 */ /* 0x000fe2000c7008ff */
[----:B------:R-:W-:Y:S02]  /*1010*/  UIADD3 UR4, UR4, 0x2, URZ ;  /* 0x0000000204047890 */ /* 0x000fe4000fffe03f */
[----:B------:R-:W-:Y:S01]  /*1020*/  UIADD3 UR6, UR6, 0x2, URZ ;  /* 0x0000000206067890 */ /* 0x000fe2000fffe03f */
[----:B------:R-:W-:Y:S01]  /*1030*/  UMOV UR5, 0x80000020 ;  /* 0x8000002000057882 */ /* 0x000fe20000000000 */
[----:B------:R-:W-:-:S07]  /*1040*/  UMOV UR7, 0x80000020 ;  /* 0x8000002000077882 */ /* 0x000fce0000000000 */
[----:B------:R-:W-:Y:S01]  /*1050*/  QGMMA.64x64x32.F32.E4M3.E4M3 R24, gdesc[UR4], R24, gsb0 ;  /* 0x00e00000041879f3 */ /* 0x000fe20008000818 */
[----:B------:R-:W-:-:S05]  /*1060*/  UMOV UR4, 0x1 ;  /* 0x0000000100047882 */ /* 0x000fca0000000000 */
.L_x_15:
[----:B0-----:R-:W-:-:S05]  /*1070*/  VIMNMX R8, R13, 0x1, PT ;  /* 0x000000010d087848 */ /* 0x001fca0003fe0100 */
[----:B------:R-:W-:-:S05]  /*1080*/  IMAD.IADD R7, R13, 0x1, -R8 ;  /* 0x000000010d077824 */ /* 0x000fca00078e0a08 */
[----:B------:R-:W-:-:S13]  /*1090*/  ISETP.GE.AND P0, PT, R7, 0x1, PT ;  /* 0x000000010700780c */ /* 0x000fda0003f06270 */
[----:B------:R-:W-:Y:S05]  /*10a0*/  @!P0 BRA `(.L_x_18) ;  /* 0x0000000000fc8947 */ /* 0x000fea0003800000 */
[----:B------:R-:W0:Y:S01]  /*10b0*/  S2UR UR6, SR_CgaCtaId ;  /* 0x00000000000679c3 */ /* 0x000e220000008800 */
[----:B------:R-:W-:Y:S01]  /*10c0*/  IMAD R2, R2, R3, RZ ;  /* 0x0000000302027224 */ /* 0x000fe200078e02ff */
[----:B------:R-:W-:Y:S01]  /*10d0*/  UMOV UR5, 0x400 ;  /* 0x0000040000057882 */ /* 0x000fe20000000000 */
[----:B------:R-:W-:Y:S01]  /*10e0*/  LOP3.LUT R12, R5, 0x1, RZ, 0xfc, !PT ;  /* 0x00000001050c7812 */ /* 0x000fe200078efcff */
[----:B------:R-:W-:Y:S01]  /*10f0*/  IMAD.MOV.U32 R11, RZ, RZ, RZ ;  /* 0x000000ffff0b7224 */ /* 0x000fe200078e00ff */
[----:B------:R-:W-:Y:S01]  /*1100*/  UISETP.NE.U32.AND UP0, UPT, UR4, URZ, UPT ;  /* 0x0000003f0400728c */ /* 0x000fe2000bf05070 */
[----:B------:R-:W-:-:S05]  /*1110*/  IMAD R2, R15, R2, RZ ;  /* 0x000000020f027224 */ /* 0x000fca00078e02ff */
[----:B------:R-:W-:-:S04]  /*1120*/  LOP3.LUT R3, RZ, R2, RZ, 0x33, !PT ;  /* 0x00000002ff037212 */ /* 0x000fc800078e33ff */
[----:B------:R-:W-:-:S04]  /*1130*/  VIMNMX R3, R3, -0x2, !PT ;  /* 0xfffffffe03037848 */ /* 0x000fc80007fe0100 */
[----:B------:R-:W-:Y:S01]  /*1140*/  IADD3 R2, R3, 0x2, R2 ;  /* 0x0000000203027810 */ /* 0x000fe20007ffe002 */
[----:B------:R-:W-:Y:S01]  /*1150*/  IMAD.MOV.U32 R3, RZ, RZ, RZ ;  /* 0x000000ffff037224 */ /* 0x000fe200078e00ff */
[----:B0-----:R-:W-:-:S04]  /*1160*/  ULEA UR5, UR6, UR5, 0x18 ;  /* 0x0000000506057291 */ /* 0x001fc8000f8ec03f */
[----:B------:R-:W-:Y:S02]  /*1170*/  UIADD3 UR6, UR5, 0x1c000, URZ ;  /* 0x0001c00005067890 */ /* 0x000fe4000fffe03f */
[----:B------:R-:W-:Y:S02]  /*1180*/  USHF.R.U32.HI UR7, URZ, 0x4, UR5 ;  /* 0x000000043f077899 */ /* 0x000fe40008011605 */
[----:B------:R-:W-:Y:S02]  /*1190*/  USHF.R.U32.HI UR6, URZ, 0x4, UR6 ;  /* 0x000000043f067899 */ /* 0x000fe40008011606 */
[----:B------:R-:W-:Y:S02]  /*11a0*/  ULOP3.LUT UR7, UR7, 0x3fff, URZ, 0xc0, !UPT ;  /* 0x00003fff07077892 */ /* 0x000fe4000f8ec03f */
[----:B------:R-:W-:Y:S02]  /*11b0*/  ULOP3.LUT UR6, UR6, 0x3fff, URZ, 0xc0, !UPT ;  /* 0x00003fff06067892 */ /* 0x000fe4000f8ec03f */
[----:B------:R-:W-:-:S02]  /*11c0*/  ULOP3.LUT UR7, UR7, 0x10000, URZ, 0xfc, !UPT ;  /* 0x0001000007077892 */ /* 0x000fc4000f8efc3f */
[----:B------:R-:W-:-:S12]  /*11d0*/  ULOP3.LUT UR6, UR6, 0x10000, URZ, 0xfc, !UPT ;  /* 0x0001000006067892 */ /* 0x000fd8000f8efc3f */
.L_x_23:
[----:B------:R-:W-:-:S13]  /*11e0*/  ISETP.NE.AND P1, PT, R12, 0x3, PT ;  /* 0x000000030c00780c */ /* 0x000fda0003f25270 */
[----:B------:R-:W-:Y:S05]  /*11f0*/  @!P1 BRA `(.L_x_19) ;  /* 0x0000000000049947 */ /* 0x000fea0003800000 */
[----:B------:R-:W-:Y:S01]  /*1200*/  BPT.TRAP 0x1 ;  /* 0x000000040000795c */ /* 0x000fe20000300000 */
.L_x_19:
[----:B------:R-:W-:Y:S01]  /*1210*/  SHF.L.U32 R8, R11, 0x1f, RZ ;  /* 0x0000001f0b087819 */ /* 0x000fe200000006ff */
[----:B------:R-:W-:-:S12]  /*1220*/  ULEA UR8, UR4, UR5, 0x3 ;  /* 0x0000000504087291 */ /* 0x000fd8000f8e183f */
.L_x_20:
[----:B0-----:R-:W-:-:S04]  /*1230*/  IMAD.U32 R9, RZ, RZ, UR8 ;  /* 0x00000008ff097e24 */ /* 0x001fc8000f8e00ff */
[----:B------:R0:W1:Y:S03]  /*1240*/  SYNCS.PHASECHK.TRANS64.TRYWAIT P0, [R9+URZ+0x38000], R8 ;  /* 0x03800008090075a7 */ /* 0x000066000800017f */
[----:B-1----:R-:W-:Y:S05]  /*1250*/  @!P0 NANOSLEEP.SYNCS 0x989680 ;  /* 0x009896800000895d */ /* 0x002fea0003900000 */
[----:B------:R-:W1:Y:S02]  /*1260*/  @!P0 SYNCS.PHASECHK.TRANS64 P0, [R9+URZ+0x38000], R8 ;  /* 0x03800008090085a7 */ /* 0x000e64000800007f */
[----:B-1----:R-:W-:Y:S05]  /*1270*/  @!P0 BRA `(.L_x_20) ;  /* 0xfffffffc00ec8947 */ /* 0x002fea000383ffff */
[----:B------:R-:W-:Y:S01]  /*1280*/  ULEA UR8, UR4, UR7, 0x8 ;  /* 0x0000000704087291 */ /* 0x000fe2000f8e403f */
[----:B------:R-:W-:Y:S01]  /*1290*/  WARPGROUP.ARRIVE ;  /* 0x00000000000079c5 */ /* 0x000fe20000000000 */
[----:B------:R-:W-:Y:S01]  /*12a0*/  ULEA UR10, UR4, UR6, 0x8 ;  /* 0x00000006040a7291 */ /* 0x000fe2000f8e403f */
[----:B------:R-:W-:Y:S01]  /*12b0*/  UMOV UR9, 0x80000020 ;  /* 0x8000002000097882 */ /* 0x000fe20000000000 */
[----:B------:R-:W-:-:S07]  /*12c0*/  UMOV UR11, 0x80000020 ;  /* 0x80000020000b7882 */ /* 0x000fce0000000000 */
[----:B------:R-:W-:Y:S01]  /*12d0*/  QGMMA.64x64x32.F32.E4M3.E4M3 R24, gdesc[UR8], R24, UP0 ;  /* 0x00e00000081879f3 */ /* 0x000fe2000bf00818 */
[----:B------:R-:W-:Y:S02]  /*12e0*/  UIADD3 UR8, UR8, 0x2, URZ ;  /* 0x0000000208087890 */ /* 0x000fe4000fffe03f */
[----:B------:R-:W-:Y:S01]  /*12f0*/  UIADD3 UR10, UR10, 0x2, URZ ;  /* 0x000000020a0a7890 */ /* 0x000fe2000fffe03f */
[----:B------:R-:W-:Y:S01]  /*1300*/  UMOV UR9, 0x80000020 ;  /* 0x8000002000097882 */ /* 0x000fe20000000000 */
[----:B------:R-:W-:-:S07]  /*1310*/  UMOV UR11, 0x80000020 ;  /* 0x80000020000b7882 */ /* 0x000fce0000000000 */
[----:B------:R-:W-:Y:S03]  /*1320*/  QGMMA.64x64x32.F32.E4M3.E4M3 R24, gdesc[UR8], R24, gsb0 ;  /* 0x00e00000081879f3 */ /* 0x000fe60008000818 */
[----:B------:R-:W-:Y:S02]  /*1330*/  WARPGROUP.DEPBAR.LE gsb0, 0x1 ;  /* 0x00008000000079c5 */ /* 0x000fe40000010100 */
[----:B------:R-:W-:Y:S05]  /*1340*/  @!P1 BRA `(.L_x_21) ;  /* 0x0000000000049947 */ /* 0x000fea0003800000 */
[----:B------:R-:W-:Y:S01]  /*1350*/  BPT.TRAP 0x1 ;  /* 0x000000040000795c */ /* 0x000fe20000300000 */
.L_x_21:
[----:B------:R-:W-:-:S13]  /*1360*/  ISETP.NE.AND P0, PT, R6, RZ, PT ;  /* 0x000000ff0600720c */ /* 0x000fda0003f05270 */
[----:B0-----:R-:W-:-:S05]  /*1370*/  @P0 LEA R8, R3, UR5, 0x3 ;  /* 0x0000000503080c11 */ /* 0x001fca000f8e18ff */
[----:B------:R-:W-:-:S05]  /*1380*/  @P0 VIADD R9, R8, 0x380e0 ;  /* 0x000380e008090836 */ /* 0x000fca0000000000 */
[----:B------:R-:W-:-:S04]  /*1390*/  @P0 PRMT R9, R4, 0x654, R9 ;  /* 0x0000065404090816 */ /* 0x000fc80000000009 */
[----:B------:R0:W-:Y:S01]  /*13a0*/  @P0 SYNCS.ARRIVE.TRANS64.RED.A1T0 RZ, [R9+URZ], RZ ;  /* 0x000000ff09ff09a7 */ /* 0x0001e2000810043f */
[----:B------:R-:W-:-:S13]  /*13b0*/  ISETP.GT.U32.AND P0, PT, R5, 0x1, PT ;  /* 0x000000010500780c */ /* 0x000fda0003f04070 */
[----:B0-----:R-:W-:Y:S05]  /*13c0*/  @P0 BRA `(.L_x_22) ;  /* 0x0000000000040947 */ /* 0x001fea0003800000 */
[----:B------:R-:W-:Y:S01]  /*13d0*/  BPT.TRAP 0x1 ;  /* 0x000000040000795c */ /* 0x000fe20000300000 */
.L_x_22:
[----:B------:R-:W-:Y:S01]  /*13e0*/  VIADD R2, R2, 0xffffffff ;  /* 0xffffffff02027836 */ /* 0x000fe20000000000 */
[----:B------:R-:W-:Y:S01]  /*13f0*/  UIADD3 UR4, UR4, 0x1, URZ ;  /* 0x0000000104047890 */ /* 0x000fe2000fffe03f */
[----:B------:R-:W-:-:S03]  /*1400*/  VIADD R3, R3, 0x1 ;  /* 0x0000000103037836 */ /* 0x000fc60000000000 */
[----:B------:R-:W-:Y:S01]  /*1410*/  ISETP.GT.AND P1, PT, R2, 0x1, PT ;  /* 0x000000010200780c */ /* 0x000fe20003f24270 */
[----:B------:R-:W-:Y:S01]  /*1420*/  UISETP.NE.AND UP0, UPT, UR4, 0x1c, UPT ;  /* 0x0000001c0400788c */ /* 0x000fe2000bf05270 */
[----:B------:R-:W-:-:S03]  /*1430*/  ISETP.NE.AND P0, PT, R3, 0x1c, PT ;  /* 0x0000001c0300780c */ /* 0x000fc60003f05270 */
[----:B------:R-:W-:Y:S01]  /*1440*/  USEL UR8, URZ, 0x1, UP0 ;  /* 0x000000013f087887 */ /* 0x000fe20008000000 */
[----:B------:R-:W-:Y:S01]  /*1450*/  SEL R3, R3, RZ, P0 ;  /* 0x000000ff03037207 */ /* 0x000fe20000000000 */
[----:B------:R-:W-:Y:S02]  /*1460*/  USEL UR4, UR4, URZ, UP0 ;  /* 0x0000003f04047287 */ /* 0x000fe40008000000 */
[----:B------:R-:W-:Y:S02]  /*1470*/  UPLOP3.LUT UP0, UPT, UPT, UPT, UPT, 0x80, 0x0 ;  /* 0x000000000000789c */ /* 0x000fe40003f0f070 */
[----:B------:R-:W-:Y:S02]  /*1480*/  LOP3.LUT R11, R11, UR8, RZ, 0x3c, !PT ;  /* 0x000000080b0b7c12 */ /* 0x000fe4000f8e3cff */
[----:B------:R-:W-:Y:S07]  /*1490*/  @P1 BRA `(.L_x_23) ;  /* 0xfffffffc00501947 */ /* 0x000fee000383ffff */
.L_x_18:
[----:B------:R-:W-:Y:S01]  /*14a0*/  ISETP.GE.AND P0, PT, R13, 0x1, PT ;  /* 0x000000010d00780c */ /* 0x000fe20003f06270 */
[----:B------:R-:W-:-:S12]  /*14b0*/  WARPGROUP.DEPBAR.LE gsb0, 0x0 ;  /* 0x00008000000079c5 */ /* 0x000fd80000010000 */
[----:B------:R-:W-:Y:S05]  /*14c0*/  @!P0 BRA `(.L_x_24) ;  /* 0x0000000000548947 */ /* 0x000fea0003800000 */
[----:B------:R-:W-:-:S04]  /*14d0*/  LOP3.LUT R2, R5, 0x1, RZ, 0xfc, !PT ;  /* 0x0000000105027812 */ /* 0x000fc800078efcff */
[----:B------:R-:W-:-:S13]  /*14e0*/  ISETP.NE.AND P0, PT, R2, 0x3, PT ;  /* 0x000000030200780c */ /* 0x000fda0003f05270 */
[----:B------:R-:W-:Y:S05]  /*14f0*/  @!P0 BRA `(.L_x_25) ;  /* 0x0000000000048947 */ /* 0x000fea0003800000 */
[----:B------:R-:W-:Y:S01]  /*1500*/  BPT.TRAP 0x1 ;  /* 0x000000040000795c */ /* 0x000fe20000300000 */
.L_x_25:
[----:B------:R-:W-:Y:S01]  /*1510*/  ISETP.NE.AND P0, PT, R6, RZ, PT ;  /* 0x000000ff0600720c */ /* 0x000fe20003f05270 */
[----:B------:R-:W-:Y:S01]  /*1520*/  BSSY B0, `(.L_x_26) ;  /* 0x000000d000007945 */ /* 0x000fe20003800000 */
[----:B------:R-:W-:-:S11]  /*1530*/  ISETP.GT.U32.AND P1, PT, R5, 0x1, PT ;  /* 0x000000010500780c */ /* 0x000fd60003f24070 */
[----:B------:R-:W-:Y:S05]  /*1540*/  @!P0 BRA `(.L_x_27) ;  /* 0x0000000000288947 */ /* 0x000fea0003800000 */
[----:B------:R-:W0:Y:S01]  /*1550*/  S2R R6, SR_CgaCtaId ;  /* 0x0000000000067919 */ /* 0x000e220000008800 */
[----:B------:R-:W-:Y:S02]  /*1560*/  SHF.R.U32.HI R2, RZ, 0x2, R7 ;  /* 0x00000002ff027819 */ /* 0x000fe40000011607 */
[----:B------:R-:W-:-:S03]  /*1570*/  MOV R5, 0x400 ;  /* 0x0000040000057802 */ /* 0x000fc60000000f00 */
[----:B------:R-:W-:-:S04]  /*1580*/  IMAD.WIDE.U32 R2, R2, 0x24924925, RZ ;  /* 0x2492492502027825 */ /* 0x000fc800078e00ff */
[----:B------:R-:W-:Y:S01]  /*1590*/  IMAD R2, R3, -0x1c, R7 ;  /* 0xffffffe403027824 */ /* 0x000fe200078e0207 */
[----:B0-----:R-:W-:-:S05]  /*15a0*/  LEA R5, R6, R5, 0x18 ;  /* 0x0000000506057211 */ /* 0x001fca00078ec0ff */
[----:B------:R-:W-:-:S04]  /*15b0*/  IMAD R2, R2, 0x8, R5 ;  /* 0x0000000802027824 */ /* 0x000fc800078e0205 */
[----:B------:R-:W-:-:S05]  /*15c0*/  VIADD R3, R2, 0x380e0 ;  /* 0x000380e002037836 */ /* 0x000fca0000000000 */
[----:B------:R-:W-:-:S04]  /*15d0*/  PRMT R3, R4, 0x654, R3 ;  /* 0x0000065404037816 */ /* 0x000fc80000000003 */
[----:B------:R0:W-:Y:S03]  /*15e0*/  SYNCS.ARRIVE.TRANS64.RED.A1T0 RZ, [R3+URZ], RZ ;  /* 0x000000ff03ff79a7 */ /* 0x0001e6000810043f */
.L_x_27:
[----:B------:R-:W-:Y:S05]  /*15f0*/  BSYNC B0 ;  /* 0x0000000000007941 */ /* 0x000fea0003800000 */
.L_x_26:
[----:B------:R-:W-:Y:S05]  /*1600*/  @P1 BRA `(.L_x_24) ;  /* 0x0000000000041947 */ /* 0x000fea0003800000 */
[----:B------:R-:W-:Y:S01]  /*1610*/  BPT.TRAP 0x1 ;  /* 0x000000040000795c */ /* 0x000fe20000300000 */
.L_x_24:
[----:B------:R-:W0:Y:S01]  /*1620*/  S2R R2, SR_TID.X ;  /* 0x0000000000027919 */ /* 0x000e220000002100 */
[----:B------:R-:W-:Y:S01]  /*1630*/  ULDC.64 UR4, c[0x0][0x280] ;  /* 0x0000a00000047ab9 */ /* 0x000fe20000000a00 */
[----:B------:R-:W1:Y:S01]  /*1640*/  S2R R11, SR_CTAID.Y ;  /* 0x00000000000b7919 */ /* 0x000e620000002600 */
[----:B------:R-:W4:Y:S01]  /*1650*/  S2R R5, SR_CTAID.X ;  /* 0x0000000000057919 */ /* 0x000f220000002500 */
[----:B0-----:R-:W-:-:S04]  /*1660*/  SHF.R.S32.HI R3, RZ, 0x1f, R2 ;  /* 0x0000001fff037819 */ /* 0x001fc80000011402 */
[----:B------:R-:W-:Y:S01]  /*1670*/  LEA.HI R3, R3, R2, RZ, 0x7 ;  /* 0x0000000203037211 */ /* 0x000fe200078f38ff */
[----:B-1----:R-:W-:-:S03]  /*1680*/  IMAD.SHL.U32 R11, R11, 0x40, RZ ;  /* 0x000000400b0b7824 */ /* 0x002fc600078e00ff */
[----:B------:R-:W-:Y:S01]  /*1690*/  LOP3.LUT R3, R3, 0xffffff80, RZ, 0xc0, !PT ;  /* 0xffffff8003037812 */ /* 0x000fe200078ec0ff */
[----:B----4-:R-:W-:Y:S01]  /*16a0*/  IMAD.SHL.U32 R15, R5, 0x40, RZ ;  /* 0x00000040050f7824 */ /* 0x010fe200078e00ff */
[----:B------:R-:W-:-:S03]  /*16b0*/  ISETP.GE.AND P0, PT, R11, UR5, PT ;  /* 0x000000050b007c0c */ /* 0x000fc6000bf06270 */
[----:B------:R-:W-:Y:S01]  /*16c0*/  IMAD.IADD R17, R2, 0x1, -R3 ;  /* 0x0000000102117824 */ /* 0x000fe200078e0a03 */
[----:B------:R-:W-:-:S04]  /*16d0*/  ISETP.GE.OR P0, PT, R15, UR4, P0 ;  /* 0x000000040f007c0c */ /* 0x000fc80008706670 */
[----:B------:R-:W-:-:S04]  /*16e0*/  SHF.R.S32.HI R4, RZ, 0x1f, R17 ;  /* 0x0000001fff047819 */ /* 0x000fc80000011411 */
[----:B------:R-:W-:-:S04]  /*16f0*/  LEA.HI R2, R4, R17, RZ, 0x2 ;  /* 0x0000001104027211 */ /* 0x000fc800078f10ff */
[--C-:B------:R-:W-:Y:S02]  /*1700*/  SHF.R.S32.HI R6, RZ, 0x2, R2.reuse ;  /* 0x00000002ff067819 */ /* 0x100fe40000011402 */
[----:B------:R-:W-:-:S04]  /*1710*/  SHF.R.S32.HI R3, RZ, 0x1f, R2 ;  /* 0x0000001fff037819 */ /* 0x000fc80000011402 */
[----:B------:R-:W-:Y:S01]  /*1720*/  LEA.HI R3, R3, R6, RZ, 0x3 ;  /* 0x0000000603037211 */ /* 0x000fe200078f18ff */
[----:B------:R-:W-:Y:S06]  /*1730*/  @P0 EXIT ;  /* 0x000000000000094d */ /* 0x000fec0003800000 */
[----:B------:R-:W-:Y:S01]  /*1740*/  LOP3.LUT R3, R3, 0xfffffff8, RZ, 0xc0, !PT ;  /* 0xfffffff803037812 */ /* 0x000fe200078ec0ff */
[----:B------:R-:W0:Y:S01]  /*1750*/  LDC.64 R12, c[0x0][0x5d0] ;  /* 0x00017400ff0c7b82 */ /* 0x000e220000000a00 */
[----:B------:R-:W-:Y:S01]  /*1760*/  LOP3.LUT R2, R2, 0x7ffffffc, RZ, 0xc0, !PT ;  /* 0x7ffffffc02027812 */ /* 0x000fe200078ec0ff */
[----:B------:R-:W-:Y:S02]  /*1770*/  ULDC.64 UR6, c[0x0][0x5c8] ;  /* 0x0001720000067ab9 */ /* 0x000fe40000000a00 */
[----:B------:R-:W-:Y:S02]  /*1780*/  IMAD.IADD R6, R6, 0x1, -R3 ;  /* 0x0000000106067824 */ /* 0x000fe400078e0a03 */
[----:B------:R-:W-:Y:S01]  /*1790*/  IMAD.IADD R2, R17, 0x1, -R2 ;  /* 0x0000000111027824 */ /* 0x000fe200078e0a02 */
[----:B------:R-:W-:Y:S02]  /*17a0*/  LEA.HI R17, R4, R17, RZ, 0x5 ;  /* 0x0000001104117211 */ /* 0x000fe400078f28ff */
[--C-:B------:R-:W-:Y:S01]  /*17b0*/  SHF.R.S32.HI R7, RZ, 0x1f, R6.reuse ;  /* 0x0000001fff077819 */ /* 0x100fe20000011406 */
[----:B------:R-:W-:Y:S01]  /*17c0*/  IMAD.SHL.U32 R14, R2, 0x2, RZ ;  /* 0x00000002020e7824 */ /* 0x000fe200078e00ff */
[----:B------:R-:W-:Y:S01]  /*17d0*/  SHF.R.S32.HI R17, RZ, 0x5, R17 ;  /* 0x00000005ff117819 */ /* 0x000fe20000011411 */
[----:B------:R-:W-:-:S03]  /*17e0*/  IMAD.WIDE R4, R5, 0x40, R6 ;  /* 0x0000004005047825 */ /* 0x000fc600078e0206 */
[----:B------:R-:W-:Y:S02]  /*17f0*/  SHF.R.S32.HI R8, RZ, 0x1f, R14 ;  /* 0x0000001fff087819 */ /* 0x000fe4000001140e */
[----:B------:R-:W-:Y:S01]  /*1800*/  IADD3 R2, P0, R11, R14, RZ ;  /* 0x0000000e0b027210 */ /* 0x000fe20007f1e0ff */
[C---:B------:R-:W-:Y:S02]  /*1810*/  IMAD R15, R17.reuse, -0x10, -R15 ;  /* 0xfffffff0110f7824 */ /* 0x040fe400078e0a0f */
[----:B------:R-:W-:Y:S01]  /*1820*/  IMAD.WIDE R4, R17, 0x10, R4 ;  /* 0x0000001011047825 */ /* 0x000fe200078e0204 */
[----:B------:R-:W-:Y:S02]  /*1830*/  LEA.HI.X.SX32 R3, R11, R8, 0x1, P0 ;  /* 0x000000080b037211 */ /* 0x000fe400000f0eff */
[----:B------:R-:W-:Y:S01]  /*1840*/  IADD3 R11, -R14, UR5, -R11 ;  /* 0x000000050e0b7c10 */ /* 0x000fe2000fffe90b */
[-C--:B0-----:R-:W-:Y:S01]  /*1850*/  IMAD R7, R5, R12.reuse, RZ ;  /* 0x0000000c05077224 */ /* 0x081fe200078e02ff */
[----:B------:R-:W-:Y:S01]  /*1860*/  IADD3 R15, R15, UR4, -R6 ;  /* 0x000000040f0f7c10 */ /* 0x000fe2000fffe806 */
[----:B------:R-:W-:-:S04]  /*1870*/  IMAD.WIDE.U32 R8, R4, R12, R2 ;  /* 0x0000000c04087225 */ /* 0x000fc800078e0002 */
[----:B------:R-:W-:Y:S01]  /*1880*/  IMAD R7, R4, R13, R7 ;  /* 0x0000000d04077224 */ /* 0x000fe200078e0207 */
[----:B------:R-:W-:Y:S02]  /*1890*/  LEA R16, P0, R12, R8, 0x3 ;  /* 0x000000080c107211 */ /* 0x000fe400078018ff */
[----:B------:R-:W-:Y:S01]  /*18a0*/  IADD3 R8, P1, R8, UR6, RZ ;  /* 0x0000000608087c10 */ /* 0x000fe2000ff3e0ff */
[----:B------:R-:W-:-:S05]  /*18b0*/  IMAD.IADD R7, R9, 0x1, R7 ;  /* 0x0000000109077824 */ /* 0x000fca00078e0207 */
[----:B------:R-:W-:Y:S02]  /*18c0*/  LEA.HI.X R13, R12, R7, R13, 0x3, P0 ;  /* 0x000000070c0d7211 */ /* 0x000fe400000f1c0d */
[----:B---3-5:R-:W-:Y:S02]  /*18d0*/  FSETP.NEU.AND P0, PT, R0, RZ, PT ;  /* 0x000000ff0000720b */ /* 0x028fe40003f0d000 */
[----:B------:R-:W-:Y:S02]  /*18e0*/  IADD3 R12, P2, R16, UR6, RZ ;  /* 0x00000006100c7c10 */ /* 0x000fe4000ff5e0ff */
[----:B------:R-:W-:Y:S02]  /*18f0*/  IADD3.X R9, R7, UR7, RZ, P1, !PT ;  /* 0x0000000707097c10 */ /* 0x000fe40008ffe4ff */
[----:B------:R-:W-:-:S07]  /*1900*/  IADD3.X R13, R13, UR7, RZ, P2, !PT ;  /* 0x000000070d0d7c10 */ /* 0x000fce00097fe4ff */
[----:B------:R-:W-:Y:S05]  /*1910*/  @!P0 BRA `(.L_x_28) ;  /* 0x0000001800e08947 */ /* 0x000fea0003800000 */
[----:B------:R-:W-:Y:S01]  /*1920*/  ISETP.GE.AND P0, PT, R11, 0x1, PT ;  /* 0x000000010b00780c */ /* 0x000fe20003f06270 */
[----:B------:R-:W-:Y:S01]  /*1930*/  ULDC.64 UR4, c[0x0][0x5b0] ;  /* 0x00016c0000047ab9 */ /* 0x000fe20000000a00 */
[----:B------:R-:W-:Y:S01]  /*1940*/  ULDC.64 UR6, c[0x0][0x5a8] ;  /* 0x00016a0000067ab9 */ /* 0x000fe20000000a00 */
[----:B------:R-:W-:Y:S01]  /*1950*/  IMAD R17, R5, UR4, RZ ;  /* 0x0000000405117c24 */ /* 0x000fe2000f8e02ff */
[----:B------:R-:W-:Y:S01]  /*1960*/  ISETP.LT.OR P2, PT, R15, 0x1, !P0 ;  /* 0x000000010f00780c */ /* 0x000fe20004741670 */
[C---:B------:R-:W-:Y:S01]  /*1970*/  IMAD.WIDE.U32 R6, R4.reuse, UR4, R2 ;  /* 0x0000000404067c25 */ /* 0x040fe2000f8e0002 */
[----:B------:R-:W-:Y:S01]  /*1980*/  BSSY B0, `(.L_x_29) ;  /* 0x0000007000007945 */ /* 0x000fe20003800000 */
[----:B------:R-:W-:Y:S02]  /*1990*/  PRMT R14, RZ, 0x7610, R14 ;  /* 0x00007610ff0e7816 */ /* 0x000fe4000000000e */
[----:B------:R-:W-:Y:S01]  /*19a0*/  IMAD R17, R4, UR5, R17 ;  /* 0x0000000504117c24 */ /* 0x000fe2000f8e0211 */
[----:B------:R-:W-:-:S04]  /*19b0*/  IADD3 R6, P1, R6, UR6, RZ ;  /* 0x0000000606067c10 */ /* 0x000fc8000ff3e0ff */
[----:B------:R-:W-:-:S03]  /*19c0*/  IADD3.X R7, R7, UR7, R17, P1, !PT ;  /* 0x0000000707077c10 */ /* 0x000fc60008ffe411 */
[----:B------:R-:W-:Y:S06]  /*19d0*/  @P2 BRA `(.L_x_30) ;  /* 0x0000000000042947 */ /* 0x000fec0003800000 */
[----:B------:R0:W5:Y:S02]  /*19e0*/  LDG.E.U8 R14, desc[UR12][R6.64] ;  /* 0x0000000c060e7981 */ /* 0x000164000c1e1100 */
.L_x_30:
[----:B------:R-:W-:Y:S05]  /*19f0*/  BSYNC B0 ;  /* 0x0000000000007941 */ /* 0x000fea0003800000 */
.L_x_29:
[----:B-----5:R-:W-:Y:S01]  /*1a00*/  LOP3.LUT R14, R14, 0xff, RZ, 0xc0, !PT ;  /* 0x000000ff0e0e7812 */ /* 0x020fe200078ec0ff */
[----:B------:R-:W-:Y:S01]  /*1a10*/  BSSY B0, `(.L_x_31) ;  /* 0x000000c000007945 */ /* 0x000fe20003800000 */
[----:B------:R-:W-:Y:S02]  /*1a20*/  ISETP.GE.AND P1, PT, R11, 0x2, PT ;  /* 0x000000020b00780c */ /* 0x000fe40003f26270 */
[----:B------:R-:W-:Y:S02]  /*1a30*/  F2FP.F16.E4M3.UNPACK_B R14, R14 ;  /* 0x0000000eff0e723e */ /* 0x000fe400020006ff */
[----:B------:R-:W-:-:S03]  /*1a40*/  ISETP.LT.OR P3, PT, R15, 0x1, !P1 ;  /* 0x000000010f00780c */ /* 0x000fc60004f61670 */
[----:B------:R-:W-:Y:S01]  /*1a50*/  HADD2.F32 R17, -RZ, R14.H0_H0 ;  /* 0x2000000eff117230 */ /* 0x000fe20000004100 */
[----:B------:R-:W-:-:S04]  /*1a60*/  PRMT R14, RZ, 0x7610, R14 ;  /* 0x00007610ff0e7816 */ /* 0x000fc8000000000e */
[----:B------:R-:W-:-:S04]  /*1a70*/  FMUL R17, R17, R0 ;  /* 0x0000000011117220 */ /* 0x000fc80000400000 */
[----:B--2---:R-:W-:-:S05]  /*1a80*/  FFMA R17, R24, R10, R17 ;  /* 0x0000000a18117223 */ /* 0x004fca0000000011 */
[----:B------:R-:W-:-:S05]  /*1a90*/  F2FP.SATFINITE.E4M3.F32.PACK_AB_MERGE_C R17, RZ, R17, RZ ;  /* 0x00000011ff11723e */ /* 0x000fca00048070ff */
[----:B------:R1:W-:Y:S01]  /*1aa0*/  @!P2 STG.E.U8 desc[UR12][R8.64], R17 ;  /* 0x000000110800a986 */ /* 0x0003e2000c10110c */
[----:B------:R-:W-:Y:S05]  /*1ab0*/  @P3 BRA `(.L_x_32) ;  /* 0x0000000000043947 */ /* 0x000fea0003800000 */
[----:B------:R2:W5:Y:S02]  /*1ac0*/  LDG.E.U8 R14, desc[UR12][R6.64+0x1] ;  /* 0x0000010c060e7981 */ /* 0x000564000c1e1100 */
.L_x_32:
[----:B------:R-:W-:Y:S05]  /*1ad0*/  BSYNC B0 ;  /* 0x0000000000007941 */ /* 0x000fea0003800000 */
.L_x_31:
[----:B-----5:R-:W-:Y:S01]  /*1ae0*/  LOP3.LUT R14, R14, 0xff, RZ, 0xc0, !PT ;  /* 0x000000ff0e0e7812 */ /* 0x020fe200078ec0ff */
[----:B------:R-:W-:Y:S01]  /*1af0*/  BSSY B0, `(.L_x_33) ;  /* 0x0000012000007945 */ /* 0x000fe20003800000 */
[----:B-1----:R-:W-:Y:S02]  /*1b00*/  IADD3 R17, P2, R4, 0x8, RZ ;  /* 0x0000000804117810 */ /* 0x002fe40007f5e0ff */
[----:B------:R-:W-:Y:S02]  /*1b10*/  F2FP.F16.E4M3.UNPACK_B R14, R14 ;  /* 0x0000000eff0e723e */ /* 0x000fe400020006ff */
[----:B------:R-:W-:Y:S01]  /*1b20*/  ISETP.LT.OR P0, PT, R15, 0x9, !P0 ;  /* 0x000000090f00780c */ /* 0x000fe20004701670 */
[----:B------:R-:W-:Y:S02]  /*1b30*/  IMAD.X R5, RZ, RZ, R5, P2 ;  /* 0x000000ffff057224 */ /* 0x000fe400010e0605 */
[----:B------:R-:W-:Y:S02]  /*1b40*/  HADD2.F32 R19, -RZ, R14.H0_H0 ;  /* 0x2000000eff137230 */ /* 0x000fe40000004100 */
[----:B------:R-:W-:-:S02]  /*1b50*/  IMAD R14, R5, UR4, RZ ;  /* 0x00000004050e7c24 */ /* 0x000fc4000f8e02ff */
[----:B------:R-:W-:-:S04]  /*1b60*/  IMAD.WIDE.U32 R2, R17, UR4, R2 ;  /* 0x0000000411027c25 */ /* 0x000fc8000f8e0002 */
[----:B------:R-:W-:Y:S01]  /*1b70*/  FMUL R4, R19, R0 ;  /* 0x0000000013047220 */ /* 0x000fe20000400000 */
[----:B------:R-:W-:-:S03]  /*1b80*/  IMAD R17, R17, UR5, R14 ;  /* 0x0000000511117c24 */ /* 0x000fc6000f8e020e */
[----:B------:R-:W-:Y:S01]  /*1b90*/  FFMA R4, R25, R10, R4 ;  /* 0x0000000a19047223 */ /* 0x000fe20000000004 */
[----:B------:R-:W-:-:S04]  /*1ba0*/  IADD3 R2, P2, R2, UR6, RZ ;  /* 0x0000000602027c10 */ /* 0x000fc8000ff5e0ff */
[----:B------:R-:W-:Y:S02]  /*1bb0*/  F2FP.SATFINITE.E4M3.F32.PACK_AB_MERGE_C R5, RZ, R4, RZ ;  /* 0x00000004ff05723e */ /* 0x000fe400048070ff */
[----:B------:R-:W-:Y:S02]  /*1bc0*/  IADD3.X R3, R3, UR7, R17, P2, !PT ;  /* 0x0000000703037c10 */ /* 0x000fe400097fe411 */
[----:B------:R-:W-:Y:S01]  /*1bd0*/  PRMT R4, RZ, 0x7610, R4 ;  /* 0x00007610ff047816 */ /* 0x000fe20000000004 */
[----:B------:R1:W-:Y:S01]  /*1be0*/  @!P3 STG.E.U8 desc[UR12][R8.64+0x1], R5 ;  /* 0x000001050800b986 */ /* 0x0003e2000c10110c */
[----:B------:R-:W-:Y:S05]  /*1bf0*/  @P0 BRA `(.L_x_34) ;  /* 0x0000000000040947 */ /* 0x000fea0003800000 */
[----:B------:R3:W5:Y:S02]  /*1c00*/  LDG.E.U8 R4, desc[UR12][R2.64] ;  /* 0x0000000c02047981 */ /* 0x000764000c1e1100 */
.L_x_34:
[----:B------:R-:W-:Y:S05]  /*1c10*/  BSYNC B0 ;  /* 0x0000000000007941 */ /* 0x000fea0003800000 */
.L_x_33:
[----:B-----5:R-:W-:Y:S01]  /*1c20*/  LOP3.LUT R4, R4, 0xff, RZ, 0xc0, !PT ;  /* 0x000000ff04047812 */ /* 0x020fe200078ec0ff */
[----:B------:R-:W-:Y:S01]  /*1c30*/  BSSY B0, `(.L_x_35) ;  /* 0x000000b000007945 */ /* 0x000fe20003800000 */
[----:B------:R-:W-:Y:S02]  /*1c40*/  ISETP.LT.OR P1, PT, R15, 0x9, !P1 ;  /* 0x000000090f00780c */ /* 0x000fe40004f21670 */
[----:B------:R-:W-:-:S05]  /*1c50*/  F2FP.F16.E4M3.UNPACK_B R4, R4 ;  /* 0x00000004ff04723e */ /* 0x000fca00020006ff */
[----:B-1----:R-:W-:Y:S01]  /*1c60*/  HADD2.F32 R5, -RZ, R4.H0_H0 ;  /* 0x20000004ff057230 */ /* 0x002fe20000004100 */
[----:B------:R-:W-:-:S04]  /*1c70*/  PRMT R4, RZ, 0x7610, R4 ;  /* 0x00007610ff047816 */ /* 0x000fc80000000004 */
[----:B------:R-:W-:-:S04]  /*1c80*/  FMUL R5, R5, R0 ;  /* 0x0000000005057220 */ /* 0x000fc80000400000 */
[----:B------:R-:W-:-:S05]  /*1c90*/  FFMA R5, R26, R10, R5 ;  /* 0x0000000a1a057223 */ /* 0x000fca0000000005 */
[----:B------:R-:W-:-:S05]  /*1ca0*/  F2FP.SATFINITE.E4M3.F32.PACK_AB_MERGE_C R5, RZ, R5, RZ ;  /* 0x00000005ff05723e */ /* 0x000fca00048070ff */
[----:B------:R1:W-:Y:S01]  /*1cb0*/  @!P0 STG.E.U8 desc[UR12][R12.64], R5 ;  /* 0x000000050c008986 */ /* 0x0003e2000c10110c */
[----:B------:R-:W-:Y:S05]  /*1cc0*/  @P1 BRA `(.L_x_36) ;  /* 0x0000000000041947 */ /* 0x000fea0003800000 */
[----:B------:R4:W5:Y:S02]  /*1cd0*/  LDG.E.U8 R4, desc[UR12][R2.64+0x1] ;  /* 0x0000010c02047981 */ /* 0x000964000c1e1100 */
.L_x_36:
[----:B------:R-:W-:Y:S05]  /*1ce0*/  BSYNC B0 ;  /* 0x0000000000007941 */ /* 0x000fea0003800000 */
.L_x_35:
[----:B-----5:R-:W-:Y:S01]  /*1cf0*/  LOP3.LUT R4, R4, 0xff, RZ, 0xc0, !PT ;  /* 0x000000ff04047812 */ /* 0x020fe200078ec0ff */
[----:B------:R-:W-:Y:S01]  /*1d00*/  BSSY B0, `(.L_x_37) ;  /* 0x000000c000007945 */ /* 0x000fe20003800000 */
[----:B------:R-:W-:Y:S02]  /*1d10*/  ISETP.GE.AND P0, PT, R11, 0x9, PT ;  /* 0x000000090b00780c */ /* 0x000fe40003f06270 */
[----:B------:R-:W-:Y:S02]  /*1d20*/  F2FP.F16.E4M3.UNPACK_B R4, R4 ;  /* 0x00000004ff04723e */ /* 0x000fe400020006ff */
[----:B------:R-:W-:-:S03]  /*1d30*/  ISETP.LT.OR P2, PT, R15, 0x1, !P0 ;  /* 0x000000010f00780c */ /* 0x000fc60004741670 */
[----:B-1----:R-:W-:-:S05]  /*1d40*/  HADD2.F32 R5, -RZ, R4.H0_H0 ;  /* 0x20000004ff057230 */ /* 0x002fca0000004100 */
[----:B------:R-:W-:-:S04]  /*1d50*/  FMUL R4, R5, R0 ;  /* 0x0000000005047220 */ /* 0x000fc80000400000 */
[----:B------:R-:W-:-:S05]  /*1d60*/  FFMA R4, R27, R10, R4 ;  /* 0x0000000a1b047223 */ /* 0x000fca0000000004 */
[----:B------:R-:W-:Y:S02]  /*1d70*/  F2FP.SATFINITE.E4M3.F32.PACK_AB_MERGE_C R5, RZ, R4, RZ ;  /* 0x00000004ff05723e */ /* 0x000fe400048070ff */
[----:B------:R-:W-:-:S03]  /*1d80*/  PRMT R4, RZ, 0x7610, R4 ;  /* 0x00007610ff047816 */ /* 0x000fc60000000004 */
[----:B------:R1:W-:Y:S01]  /*1d90*/  @!P1 STG.E.U8 desc[UR12][R12.64+0x1], R5 ;  /* 0x000001050c009986 */ /* 0x0003e2000c10110c */
[----:B------:R-:W-:Y:S05]  /*1da0*/  @P2 BRA `(.L_x_38) ;  /* 0x0000000000042947 */ /* 0x000fea0003800000 */
[----:B------:R0:W5:Y:S02]  /*1db0*/  LDG.E.U8 R4, desc[UR12][R6.64+0x8] ;  /* 0x0000080c06047981 */ /* 0x000164000c1e1100 */
.L_x_38:
[----:B------:R-:W-:Y:S05]  /*1dc0*/  BSYNC B0 ;  /* 0x0000000000007941 */ /* 0x000fea0003800000 */
.L_x_37:
[----:B-----5:R-:W-:Y:S01]  /*1dd0*/  LOP3.LUT R4, R4, 0xff, RZ, 0xc0, !PT ;  /* 0x000000ff04047812 */ /* 0x020fe200078ec0ff */
[----:B------:R-:W-:Y:S01]  /*1de0*/  BSSY B0, `(.L_x_39) ;  /* 0x000000c000007945 */ /* 0x000fe20003800000 */
[----:B------:R-:W-:Y:S02]  /*1df0*/  ISETP.GE.AND P1, PT, R11, 0xa, PT ;  /* 0x0000000a0b00780c */ /* 0x000fe40003f26270 */
[----:B------:R-:W-:Y:S02]  /*1e00*/  F2FP.F16.E4M3.UNPACK_B R4, R4 ;  /* 0x00000004ff04723e */ /* 0x000fe400020006ff */
[----:B------:R-:W-:-:S03]  /*1e10*/  ISETP.LT.OR P3, PT, R15, 0x1, !P1 ;  /* 0x000000010f00780c */ /* 0x000fc60004f61670 */
        /* <DEDUP_REMOVED lines=8> */
.L_x_40:
[----:B------:R-:W-:Y:S05]  /*1ea0*/  BSYNC B0 ;  /* 0x0000000000007941 */ /* 0x000fea0003800000 */
.L_x_39:
[----:B-----5:R-:W-:Y:S01]  /*1eb0*/  LOP3.LUT R4, R4, 0xff, RZ, 0xc0, !PT ;  /* 0x000000ff04047812 */ /* 0x020fe200078ec0ff */
[----:B------:R-:W-:Y:S01]  /*1ec0*/  BSSY B0, `(.L_x_41) ;  /* 0x000000b000007945 */ /* 0x000fe20003800000 */
[----:B------:R-:W-:Y:S02]  /*1ed0*/  ISETP.LT.OR P0, PT, R15, 0x9, !P0 ;  /* 0x000000090f00780c */ /* 0x000fe40004701670 */
[----:B------:R-:W-:-:S05]  /*1ee0*/  F2FP.F16.E4M3.UNPACK_B R4, R4 ;  /* 0x00000004ff04723e */ /* 0x000fca00020006ff */
        /* <DEDUP_REMOVED lines=8> */
.L_x_42:
[----:B------:R-:W-:Y:S05]  /*1f70*/  BSYNC B0 ;  /* 0x0000000000007941 */ /* 0x000fea0003800000 */
.L_x_41:
        /* <DEDUP_REMOVED lines=12> */
.L_x_44:
[----:B------:R-:W-:Y:S05]  /*2040*/  BSYNC B0 ;  /* 0x0000000000007941 */ /* 0x000fea0003800000 */
.L_x_43:
        /* <DEDUP_REMOVED lines=13> */
.L_x_46:
[----:B------:R-:W-:Y:S05]  /*2120*/  BSYNC B0 ;  /* 0x0000000000007941 */ /* 0x000fea0003800000 */
.L_x_45:
        /* <DEDUP_REMOVED lines=13> */
.L_x_48:
[----:B------:R-:W-:Y:S05]  /*2200*/  BSYNC B0 ;  /* 0x0000000000007941 */ /* 0x000fea0003800000 */
.L_x_47:
        /* <DEDUP_REMOVED lines=12> */
.L_x_50:
[----:B------:R-:W-:Y:S05]  /*22d0*/  BSYNC B0 ;  /* 0x0000000000007941 */ /* 0x000fea0003800000 */
.L_x_49:
        /* <DEDUP_REMOVED lines=12> */
.L_x_52:
[----:B------:R-:W-:Y:S05]  /*23a0*/  BSYNC B0 ;  /* 0x0000000000007941 */ /* 0x000fea0003800000 */
.L_x_51:
        /* <DEDUP_REMOVED lines=13> */
.L_x_54:
[----:B------:R-:W-:Y:S05]  /*2480*/  BSYNC B0 ;  /* 0x0000000000007941 */ /* 0x000fea0003800000 */
.L_x_53:
        /* <DEDUP_REMOVED lines=13> */
.L_x_56:
[----:B------:R-:W-:Y:S05]  /*2560*/  BSYNC B0 ;  /* 0x0000000000007941 */ /* 0x000fea0003800000 */
.L_x_55:
        /* <DEDUP_REMOVED lines=12> */
.L_x_58:
[----:B------:R-:W-:Y:S05]  /*2630*/  BSYNC B0 ;  /* 0x0000000000007941 */ /* 0x000fea0003800000 */
.L_x_57:
        /* <DEDUP_REMOVED lines=12> */
.L_x_60:
[----:B------:R-:W-:Y:S05]  /*2700*/  BSYNC B0 ;  /* 0x0000000000007941 */ /* 0x000fea0003800000 */
.L_x_59:
        /* <DEDUP_REMOVED lines=13> */
.L_x_62:
[----:B------:R-:W-:Y:S05]  /*27e0*/  BSYNC B0 ;  /* 0x0000000000007941 */ /* 0x000fea0003800000 */
.L_x_61:
        /* <DEDUP_REMOVED lines=13> */
.L_x_64:
[----:B------:R-:W-:Y:S05]  /*28c0*/  BSYNC B0 ;  /* 0x0000000000007941 */ /* 0x000fea0003800000 */
.L_x_63:
        /* <DEDUP_REMOVED lines=12> */
.L_x_66:
[----:B------:R-:W-:Y:S05]  /*2990*/  BSYNC B0 ;  /* 0x0000000000007941 */ /* 0x000fea0003800000 */
.L_x_65:
        /* <DEDUP_REMOVED lines=12> */
.L_x_68:
[----:B------:R-:W-:Y:S05]  /*2a60*/  BSYNC B0 ;  /* 0x0000000000007941 */ /* 0x000fea0003800000 */
.L_x_67:
        /* <DEDUP_REMOVED lines=13> */
.L_x_70:
[----:B------:R-:W-:Y:S05]  /*2b40*/  BSYNC B0 ;  /* 0x0000000000007941 */ /* 0x000fea0003800000 */
.L_x_69:
        /* <DEDUP_REMOVED lines=13> */
.L_x_72:
[----:B------:R-:W-:Y:S05]  /*2c20*/  BSYNC B0 ;  /* 0x0000000000007941 */ /* 0x000fea0003800000 */
.L_x_71:
        /* <DEDUP_REMOVED lines=12> */
.L_x_74:
[----:B------:R-:W-:Y:S05]  /*2cf0*/  BSYNC B0 ;  /* 0x0000000000007941 */ /* 0x000fea0003800000 */
.L_x_73:
        /* <DEDUP_REMOVED lines=12> */
.L_x_76:
[----:B------:R-:W-:Y:S05]  /*2dc0*/  BSYNC B0 ;  /* 0x0000000000007941 */ /* 0x000fea0003800000 */
.L_x_75:
        /* <DEDUP_REMOVED lines=13> */
.L_x_78:
[----:B------:R-:W-:Y:S05]  /*2ea0*/  BSYNC B0 ;  /* 0x0000000000007941 */ /* 0x000fea0003800000 */
.L_x_77:
[----:B-----5:R-:W-:Y:S01]  /*2eb0*/  F2FP.F16.E4M3.UNPACK_B R4, R4 ;  /* 0x00000004ff04723e */ /* 0x020fe200020006ff */
[----:B------:R-:W-:Y:S01]  /*2ec0*/  BSSY B0, `(.L_x_79) ;  /* 0x000000b000007945 */ /* 0x000fe20003800000 */
[----:B------:R-:W-:-:S03]  /*2ed0*/  ISETP.GE.AND P1, PT, R11, 0x32, PT ;  /* 0x000000320b00780c */ /* 0x000fc60003f26270 */
[----:B-1----:R-:W-:Y:S01]  /*2ee0*/  HADD2.F32 R5, -RZ, R4.H0_H0 ;  /* 0x20000004ff057230 */ /* 0x002fe20000004100 */
[----:B------:R-:W-:Y:S02]  /*2ef0*/  ISETP.LT.OR P3, PT, R15, 0x1, !P1 ;  /* 0x000000010f00780c */ /* 0x000fe40004f61670 */
[----:B------:R-:W-:Y:S02]  /*2f00*/  PRMT R4, RZ, 0x7610, R4 ;  /* 0x00007610ff047816 */ /* 0x000fe40000000004 */
[----:B------:R-:W-:-:S04]  /*2f10*/  FMUL R5, R5, R0 ;  /* 0x0000000005057220 */ /* 0x000fc80000400000 */
[----:B------:R-:W-:-:S05]  /*2f20*/  FFMA R5, R48, R10, R5 ;  /* 0x0000000a30057223 */ /* 0x000fca0000000005 */
[----:B------:R-:W-:-:S05]  /*2f30*/  F2FP.SATFINITE.E4M3.F32.PACK_AB_MERGE_C R5, RZ, R5, RZ ;  /* 0x00000005ff05723e */ /* 0x000fca00048070ff */
[----:B------:R1:W-:Y:S01]  /*2f40*/  @!P2 STG.E.U8 desc[UR12][R8.64+0x30], R5 ;  /* 0x000030050800a986 */ /* 0x0003e2000c10110c */
[----:B------:R-:W-:Y:S05]  /*2f50*/  @P3 BRA `(.L_x_80) ;  /* 0x0000000000043947 */ /* 0x000fea0003800000 */
[----:B------:R0:W5:Y:S02]  /*2f60*/  LDG.E.U8 R4, desc[UR12][R6.64+0x31] ;  /* 0x0000310c06047981 */ /* 0x000164000c1e1100 */
.L_x_80:
[----:B------:R-:W-:Y:S05]  /*2f70*/  BSYNC B0 ;  /* 0x0000000000007941 */ /* 0x000fea0003800000 */
.L_x_79:
[----:B-----5:R-:W-:Y:S01]  /*2f80*/  F2FP.F16.E4M3.UNPACK_B R4, R4 ;  /* 0x00000004ff04723e */ /* 0x020fe200020006ff */
[----:B------:R-:W-:Y:S01]  /*2f90*/  BSSY B0, `(.L_x_81) ;  /* 0x000000a000007945 */ /* 0x000fe20003800000 */
        /* <DEDUP_REMOVED lines=9> */
.L_x_82:
[----:B------:R-:W-:Y:S05]  /*3030*/  BSYNC B0 ;  /* 0x0000000000007941 */ /* 0x000fea0003800000 */
.L_x_81:
[----:B-----5:R-:W-:Y:S01]  /*3040*/  F2FP.F16.E4M3.UNPACK_B R4, R4 ;  /* 0x00000004ff04723e */ /* 0x020fe200020006ff */
[----:B------:R-:W-:Y:S01]  /*3050*/  BSSY B0, `(.L_x_83) ;  /* 0x000000a000007945 */ /* 0x000fe20003800000 */
        /* <DEDUP_REMOVED lines=9> */
.L_x_84:
[----:B------:R-:W-:Y:S05]  /*30f0*/  BSYNC B0 ;  /* 0x0000000000007941 */ /* 0x000fea0003800000 */
.L_x_83:
[----:B-----5:R-:W-:Y:S01]  /*3100*/  F2FP.F16.E4M3.UNPACK_B R4, R4 ;  /* 0x00000004ff04723e */ /* 0x020fe200020006ff */
[----:B------:R-:W-:Y:S01]  /*3110*/  BSSY B0, `(.L_x_85) ;  /* 0x000000b000007945 */ /* 0x000fe20003800000 */
[----:B------:R-:W-:-:S03]  /*3120*/  ISETP.GE.AND P0, PT, R11, 0x39, PT ;  /* 0x000000390b00780c */ /* 0x000fc60003f06270 */
[----:B-1----:R-:W-:Y:S01]  /*3130*/  HADD2.F32 R5, -RZ, R4.H0_H0 ;  /* 0x20000004ff057230 */ /* 0x002fe20000004100 */
[----:B------:R-:W-:-:S04]  /*3140*/  ISETP.LT.OR P2, PT, R15, 0x1, !P0 ;  /* 0x000000010f00780c */ /* 0x000fc80004741670 */
[----:B------:R-:W-:-:S04]  /*3150*/  FMUL R4, R5, R0 ;  /* 0x0000000005047220 */ /* 0x000fc80000400000 */
[----:B------:R-:W-:-:S05]  /*3160*/  FFMA R4, R51, R10, R4 ;  /* 0x0000000a33047223 */ /* 0x000fca0000000004 */
[----:B------:R-:W-:Y:S02]  /*3170*/  F2FP.SATFINITE.E4M3.F32.PACK_AB_MERGE_C R5, RZ, R4, RZ ;  /* 0x00000004ff05723e */ /* 0x000fe400048070ff */
[----:B------:R-:W-:-:S03]  /*3180*/  PRMT R4, RZ, 0x7610, R4 ;  /* 0x00007610ff047816 */ /* 0x000fc60000000004 */
[----:B------:R1:W-:Y:S01]  /*3190*/  @!P1 STG.E.U8 desc[UR12][R12.64+0x31], R5 ;  /* 0x000031050c009986 */ /* 0x0003e2000c10110c */
[----:B------:R-:W-:Y:S05]  /*31a0*/  @P2 BRA `(.L_x_86) ;  /* 0x0000000000042947 */ /* 0x000fea0003800000 */
[----:B------:R0:W5:Y:S02]  /*31b0*/  LDG.E.U8 R4, desc[UR12][R6.64+0x38] ;  /* 0x0000380c06047981 */ /* 0x000164000c1e1100 */
.L_x_86:
[----:B------:R-:W-:Y:S05]  /*31c0*/  BSYNC B0 ;  /* 0x0000000000007941 */ /* 0x000fea0003800000 */
.L_x_85:
        /* <DEDUP_REMOVED lines=12> */
.L_x_88:
[----:B------:R-:W-:Y:S05]  /*3290*/  BSYNC B0 ;  /* 0x0000000000007941 */ /* 0x000fea0003800000 */
.L_x_87:
        /* <DEDUP_REMOVED lines=11> */
.L_x_90:
[----:B------:R-:W-:Y:S05]  /*3350*/  BSYNC B0 ;  /* 0x0000000000007941 */ /* 0x000fea0003800000 */
.L_x_89:
        /* <DEDUP_REMOVED lines=11> */
.L_x_92:
[----:B------:R-:W-:Y:S05]  /*3410*/  BSYNC B0 ;  /* 0x0000000000007941 */ /* 0x000fea0003800000 */
.L_x_91:
[----:B-----5:R-:W-:-:S05]  /*3420*/  F2FP.F16.E4M3.UNPACK_B R4, R4 ;  /* 0x00000004ff04723e */ /* 0x020fca00020006ff */
[----:B0--34-:R-:W-:-:S05]  /*3430*/  HADD2.F32 R3, -RZ, R4.H0_H0 ;  /* 0x20000004ff037230 */ /* 0x019fca0000004100 */
[----:B------:R-:W-:-:S04]  /*3440*/  FMUL R0, R3, R0 ;  /* 0x0000000003007220 */ /* 0x000fc80000400000 */
[----:B------:R-:W-:-:S05]  /*3450*/  FFMA R0, R55, R10, R0 ;  /* 0x0000000a37007223 */ /* 0x000fca0000000000 */
[----:B------:R-:W-:Y:S01]  /*3460*/  F2FP.SATFINITE.E4M3.F32.PACK_AB_MERGE_C R3, RZ, R0, RZ ;  /* 0x00000000ff03723e */ /* 0x000fe200048070ff */
[----:B------:R-:W-:Y:S06]  /*3470*/  @P1 EXIT ;  /* 0x000000000000194d */ /* 0x000fec0003800000 */
[----:B------:R-:W-:Y:S01]  /*3480*/  STG.E.U8 desc[UR12][R12.64+0x39], R3 ;  /* 0x000039030c007986 */ /* 0x000fe2000c10110c */
[----:B------:R-:W-:Y:S05]  /*3490*/  EXIT ;  /* 0x000000000000794d */ /* 0x000fea0003800000 */
.L_x_28:
[C---:B------:R-:W-:Y:S01]  /*34a0*/  ISETP.GE.AND P1, PT, R11.reuse, 0x1, PT ;  /* 0x000000010b00780c */ /* 0x040fe20003f26270 */
[-C--:B--2---:R-:W-:Y:S01]  /*34b0*/  FMUL R24, R24, R10.reuse ;  /* 0x0000000a18187220 */ /* 0x084fe20000400000 */
[----:B------:R-:W-:Y:S01]  /*34c0*/  ISETP.GE.AND P2, PT, R11, 0x2, PT ;  /* 0x000000020b00780c */ /* 0x000fe20003f46270 */
[-C--:B------:R-:W-:Y:S01]  /*34d0*/  FMUL R25, R25, R10.reuse ;  /* 0x0000000a19197220 */ /* 0x080fe20000400000 */
[----:B------:R-:W-:Y:S01]  /*34e0*/  ISETP.LT.OR P0, PT, R15, 0x1, !P1 ;  /* 0x000000010f00780c */ /* 0x000fe20004f01670 */
[-C--:B------:R-:W-:Y:S01]  /*34f0*/  FMUL R27, R27, R10.reuse ;  /* 0x0000000a1b1b7220 */ /* 0x080fe20000400000 */
[C---:B------:R-:W-:Y:S01]  /*3500*/  ISETP.LT.OR P4, PT, R15.reuse, 0x1, !P2 ;  /* 0x000000010f00780c */ /* 0x040fe20005781670 */
[----:B------:R-:W-:Y:S01]  /*3510*/  FMUL R26, R26, R10 ;  /* 0x0000000a1a1a7220 */ /* 0x000fe20000400000 */
[----:B------:R-:W-:Y:S01]  /*3520*/  F2FP.SATFINITE.E4M3.F32.PACK_AB_MERGE_C R3, RZ, R24, RZ ;  /* 0x00000018ff03723e */ /* 0x000fe200048070ff */
[-C--:B------:R-:W-:Y:S01]  /*3530*/  FMUL R28, R28, R10.reuse ;  /* 0x0000000a1c1c7220 */ /* 0x080fe20000400000 */
[----:B------:R-:W-:Y:S01]  /*3540*/  ISETP.LT.OR P3, PT, R15, 0x9, !P2 ;  /* 0x000000090f00780c */ /* 0x000fe20005761670 */
[-C--:B------:R-:W-:Y:S01]  /*3550*/  FMUL R29, R29, R10.reuse ;  /* 0x0000000a1d1d7220 */ /* 0x080fe20000400000 */
[----:B------:R-:W-:Y:S01]  /*3560*/  F2FP.SATFINITE.E4M3.F32.PACK_AB_MERGE_C R25, RZ, R25, RZ ;  /* 0x00000019ff19723e */ /* 0x000fe200048070ff */
[-C--:B------:R-:W-:Y:S01]  /*3570*/  FMUL R31, R31, R10.reuse ;  /* 0x0000000a1f1f7220 */ /* 0x080fe20000400000 */
[----:B------:R-:W-:Y:S01]  /*3580*/  ISETP.LT.OR P1, PT, R15, 0x9, !P1 ;  /* 0x000000090f00780c */ /* 0x000fe20004f21670 */
[-C--:B------:R-:W-:Y:S01]  /*3590*/  FMUL R30, R30, R10.reuse ;  /* 0x0000000a1e1e7220 */ /* 0x080fe20000400000 */
[C---:B------:R-:W-:Y:S01]  /*35a0*/  ISETP.GE.AND P2, PT, R11.reuse, 0xa, PT ;  /* 0x0000000a0b00780c */ /* 0x040fe20003f46270 */
[----:B------:R0:W-:Y:S01]  /*35b0*/  @!P0 STG.E.U8 desc[UR12][R8.64], R3 ;  /* 0x0000000308008986 */ /* 0x0001e2000c10110c */
[----:B------:R-:W-:Y:S01]  /*35c0*/  ISETP.GE.AND P0, PT, R11, 0x9, PT ;  /* 0x000000090b00780c */ /* 0x000fe20003f06270 */
[-C--:B------:R-:W-:Y:S01]  /*35d0*/  FMUL R32, R32, R10.reuse ;  /* 0x0000000a20207220 */ /* 0x080fe20000400000 */
[----:B------:R-:W-:Y:S01]  /*35e0*/  F2FP.SATFINITE.E4M3.F32.PACK_AB_MERGE_C R27, RZ, R27, RZ ;  /* 0x0000001bff1b723e */ /* 0x000fe200048070ff */
[----:B------:R-:W-:Y:S01]  /*35f0*/  @!P4 STG.E.U8 desc[UR12][R8.64+0x1], R25 ;  /* 0x000001190800c986 */ /* 0x000fe2000c10110c */
[----:B------:R-:W-:Y:S01]  /*3600*/  ISETP.LT.OR P5, PT, R15, 0x1, !P0 ;  /* 0x000000010f00780c */ /* 0x000fe200047a1670 */
[-C--:B------:R-:W-:Y:S01]  /*3610*/  FMUL R33, R33, R10.reuse ;  /* 0x0000000a21217220 */ /* 0x080fe20000400000 */
[C---:B------:R-:W-:Y:S01]  /*3620*/  ISETP.LT.OR P4, PT, R15.reuse, 0x1, !P2 ;  /* 0x000000010f00780c */ /* 0x040fe20005781670 */
[----:B------:R-:W-:Y:S01]  /*3630*/  @!P3 STG.E.U8 desc[UR12][R12.64+0x1], R27 ;  /* 0x0000011b0c00b986 */ /* 0x000fe2000c10110c */
[----:B------:R-:W-:Y:S01]  /*3640*/  ISETP.LT.OR P3, PT, R15, 0x9, !P2 ;  /* 0x000000090f00780c */ /* 0x000fe20005761670 */
[----:B------:R-:W-:Y:S01]  /*3650*/  FMUL R35, R35, R10 ;  /* 0x0000000a23237220 */ /* 0x000fe20000400000 */
[----:B------:R-:W-:Y:S01]  /*3660*/  F2FP.SATFINITE.E4M3.F32.PACK_AB_MERGE_C R5, RZ, R28, RZ ;  /* 0x0000001cff05723e */ /* 0x000fe200048070ff */
[----:B------:R-:W-:Y:S01]  /*3670*/  FMUL R34, R34, R10 ;  /* 0x0000000a22227220 */ /* 0x000fe20000400000 */
[----:B0-----:R-:W-:Y:S01]  /*3680*/  F2FP.SATFINITE.E4M3.F32.PACK_AB_MERGE_C R3, RZ, R26, RZ ;  /* 0x0000001aff03723e */ /* 0x001fe200048070ff */
[-C--:B------:R-:W-:Y:S01]  /*3690*/  FMUL R36, R36, R10.reuse ;  /* 0x0000000a24247220 */ /* 0x080fe20000400000 */
[----:B------:R-:W-:Y:S01]  /*36a0*/  F2FP.SATFINITE.E4M3.F32.PACK_AB_MERGE_C R29, RZ, R29, RZ ;  /* 0x0000001dff1d723e */ /* 0x000fe200048070ff */
[-C--:B------:R-:W-:Y:S01]  /*36b0*/  FMUL R37, R37, R10.reuse ;  /* 0x0000000a25257220 */ /* 0x080fe20000400000 */
[----:B------:R-:W-:Y:S01]  /*36c0*/  ISETP.LT.OR P0, PT, R15, 0x9, !P0 ;  /* 0x000000090f00780c */ /* 0x000fe20004701670 */
[----:B------:R0:W-:Y:S01]  /*36d0*/  @!P1 STG.E.U8 desc[UR12][R12.64], R3 ;  /* 0x000000030c009986 */ /* 0x0001e2000c10110c */
[----:B------:R-:W-:Y:S01]  /*36e0*/  ISETP.GE.AND P1, PT, R11, 0x11, PT ;  /* 0x000000110b00780c */ /* 0x000fe20003f26270 */
[-C--:B------:R-:W-:Y:S01]  /*36f0*/  FMUL R39, R39, R10.reuse ;  /* 0x0000000a27277220 */ /* 0x080fe20000400000 */
[----:B------:R-:W-:Y:S01]  /*3700*/  ISETP.GE.AND P2, PT, R11, 0x12, PT ;  /* 0x000000120b00780c */ /* 0x000fe20003f46270 */
[----:B------:R1:W-:Y:S01]  /*3710*/  @!P5 STG.E.U8 desc[UR12][R8.64+0x8], R5 ;  /* 0x000008050800d986 */ /* 0x0003e2000c10110c */
[----:B------:R-:W-:Y:S01]  /*3720*/  F2FP.SATFINITE.E4M3.F32.PACK_AB_MERGE_C R31, RZ, R31, RZ ;  /* 0x0000001fff1f723e */ /* 0x000fe200048070ff */
[-C--:B------:R-:W-:Y:S01]  /*3730*/  FMUL R38, R38, R10.reuse ;  /* 0x0000000a26267220 */ /* 0x080fe20000400000 */
[C---:B------:R-:W-:Y:S01]  /*3740*/  ISETP.LT.OR P5, PT, R15.reuse, 0x1, !P1 ;  /* 0x000000010f00780c */ /* 0x040fe20004fa1670 */
[----:B------:R-:W-:Y:S01]  /*3750*/  @!P4 STG.E.U8 desc[UR12][R8.64+0x9], R29 ;  /* 0x0000091d0800c986 */ /* 0x000fe2000c10110c */
[----:B------:R-:W-:Y:S01]  /*3760*/  ISETP.LT.OR P4, PT, R15, 0x1, !P2 ;  /* 0x000000010f00780c */ /* 0x000fe20005781670 */
[----:B------:R-:W-:Y:S01]  /*3770*/  FMUL R40, R40, R10 ;  /* 0x0000000a28287220 */ /* 0x000fe20000400000 */
[----:B------:R-:W-:Y:S01]  /*3780*/  F2FP.SATFINITE.E4M3.F32.PACK_AB_MERGE_C R33, RZ, R33, RZ ;  /* 0x00000021ff21723e */ /* 0x000fe200048070ff */
[----:B------:R-:W-:Y:S01]  /*3790*/  @!P3 STG.E.U8 desc[UR12][R12.64+0x9], R31 ;  /* 0x0000091f0c00b986 */ /* 0x000fe2000c10110c */
[----:B0-----:R-:W-:Y:S01]  /*37a0*/  F2FP.SATFINITE.E4M3.F32.PACK_AB_MERGE_C R3, RZ, R30, RZ ;  /* 0x0000001eff03723e */ /* 0x001fe200048070ff */
[-C--:B------:R-:W-:Y:S01]  /*37b0*/  FMUL R41, R41, R10.reuse ;  /* 0x0000000a29297220 */ /* 0x080fe20000400000 */
[C---:B------:R-:W-:Y:S01]  /*37c0*/  ISETP.LT.OR P3, PT, R15.reuse, 0x9, !P2 ;  /* 0x000000090f00780c */ /* 0x040fe20005761670 */
[----:B------:R-:W-:Y:S01]  /*37d0*/  FMUL R42, R42, R10 ;  /* 0x0000000a2a2a7220 */ /* 0x000fe20000400000 */
[----:B-1----:R-:W-:Y:S01]  /*37e0*/  F2FP.SATFINITE.E4M3.F32.PACK_AB_MERGE_C R5, RZ, R32, RZ ;  /* 0x00000020ff05723e */ /* 0x002fe200048070ff */
[----:B------:R0:W-:Y:S01]  /*37f0*/  @!P0 STG.E.U8 desc[UR12][R12.64+0x8], R3 ;  /* 0x000008030c008986 */ /* 0x0001e2000c10110c */
        /* <DEDUP_REMOVED lines=9> */
[----:B------:R-:W-:Y:S01]  /*3890*/  FMUL R45, R45, R10 ;  /* 0x0000000a2d2d7220 */ /* 0x000fe20000400000 */
[C---:B------:R-:W-:Y:S01]  /*38a0*/  ISETP.LT.OR P4, PT, R15.reuse, 0x1, !P2 ;  /* 0x000000010f00780c */ /* 0x040fe20005781670 */
[----:B------:R-:W-:Y:S01]  /*38b0*/  @!P3 STG.E.U8 desc[UR12][R12.64+0x11], R35 ;  /* 0x000011230c00b986 */ /* 0x000fe2000c10110c */
[----:B0-----:R-:W-:Y:S01]  /*38c0*/  F2FP.SATFINITE.E4M3.F32.PACK_AB_MERGE_C R3, RZ, R34, RZ ;  /* 0x00000022ff03723e */ /* 0x001fe200048070ff */
[-C--:B------:R-:W-:Y:S01]  /*38d0*/  FMUL R46, R46, R10.reuse ;  /* 0x0000000a2e2e7220 */ /* 0x080fe20000400000 */
[----:B------:R-:W-:Y:S01]  /*38e0*/  ISETP.LT.OR P3, PT, R15, 0x9, !P2 ;  /* 0x000000090f00780c */ /* 0x000fe20005761670 */
[----:B------:R-:W-:Y:S01]  /*38f0*/  FMUL R47, R47, R10 ;  /* 0x0000000a2f2f7220 */ /* 0x000fe20000400000 */
[----:B-1----:R-:W-:Y:S01]  /*3900*/  F2FP.SATFINITE.E4M3.F32.PACK_AB_MERGE_C R5, RZ, R36, RZ ;  /* 0x00000024ff05723e */ /* 0x002fe200048070ff */
[----:B------:R0:W-:Y:S01]  /*3910*/  @!P1 STG.E.U8 desc[UR12][R12.64+0x10], R3 ;  /* 0x000010030c009986 */ /* 0x0001e2000c10110c */
[C---:B------:R-:W-:Y:S01]  /*3920*/  ISETP.GE.AND P1, PT, R11.reuse, 0x21, PT ;  /* 0x000000210b00780c */ /* 0x040fe20003f26270 */
[-C--:B------:R-:W-:Y:S01]  /*3930*/  FMUL R48, R48, R10.reuse ;  /* 0x0000000a30307220 */ /* 0x080fe20000400000 */
[----:B------:R-:W-:Y:S01]  /*3940*/  F2FP.SATFINITE.E4M3.F32.PACK_AB_MERGE_C R37, RZ, R37, RZ ;  /* 0x00000025ff25723e */ /* 0x000fe200048070ff */
[----:B------:R1:W-:Y:S01]  /*3950*/  @!P5 STG.E.U8 desc[UR12][R8.64+0x18], R5 ;  /* 0x000018050800d986 */ /* 0x0003e2000c10110c */
[----:B------:R-:W-:Y:S01]  /*3960*/  ISETP.GE.AND P2, PT, R11, 0x22, PT ;  /* 0x000000220b00780c */ /* 0x000fe20003f46270 */
[-C--:B------:R-:W-:Y:S01]  /*3970*/  FMUL R49, R49, R10.reuse ;  /* 0x0000000a31317220 */ /* 0x080fe20000400000 */
[C---:B------:R-:W-:Y:S01]  /*3980*/  ISETP.LT.OR P0, PT, R15.reuse, 0x9, !P0 ;  /* 0x000000090f00780c */ /* 0x040fe20004701670 */
[----:B------:R-:W-:Y:S01]  /*3990*/  @!P4 STG.E.U8 desc[UR12][R8.64+0x19], R37 ;  /* 0x000019250800c986 */ /* 0x000fe2000c10110c */
[----:B------:R-:W-:Y:S01]  /*39a0*/  ISETP.LT.OR P6, PT, R15, 0x1, !P1 ;  /* 0x000000010f00780c */ /* 0x000fe20004fc1670 */
[-C--:B------:R-:W-:Y:S01]  /*39b0*/  FMUL R50, R50, R10.reuse ;  /* 0x0000000a32327220 */ /* 0x080fe20000400000 */
[----:B------:R-:W-:Y:S01]  /*39c0*/  F2FP.SATFINITE.E4M3.F32.PACK_AB_MERGE_C R39, RZ, R39, RZ ;  /* 0x00000027ff27723e */ /* 0x000fe200048070ff */
[-C--:B------:R-:W-:Y:S01]  /*39d0*/  FMUL R51, R51, R10.reuse ;  /* 0x0000000a33337220 */ /* 0x080fe20000400000 */
[----:B------:R-:W-:Y:S01]  /*39e0*/  ISETP.LT.OR P5, PT, R15, 0x1, !P2 ;  /* 0x000000010f00780c */ /* 0x000fe200057a1670 */
[-C--:B------:R-:W-:Y:S01]  /*39f0*/  FMUL R52, R52, R10.reuse ;  /* 0x0000000a34347220 */ /* 0x080fe20000400000 */
[----:B------:R-:W-:Y:S01]  /*3a00*/  ISETP.GE.AND P4, PT, R11, 0x29, PT ;  /* 0x000000290b00780c */ /* 0x000fe20003f86270 */
[----:B------:R-:W-:Y:S01]  /*3a10*/  @!P3 STG.E.U8 desc[UR12][R12.64+0x19], R39 ;  /* 0x000019270c00b986 */ /* 0x000fe2000c10110c */
[----:B------:R-:W-:Y:S01]  /*3a20*/  ISETP.LT.OR P1, PT, R15, 0x9, !P1 ;  /* 0x000000090f00780c */ /* 0x000fe20004f21670 */
[-C--:B------:R-:W-:Y:S01]  /*3a30*/  FMUL R53, R53, R10.reuse ;  /* 0x0000000a35357220 */ /* 0x080fe20000400000 */
[C---:B------:R-:W-:Y:S01]  /*3a40*/  ISETP.LT.OR P2, PT, R15.reuse, 0x9, !P2 ;  /* 0x000000090f00780c */ /* 0x040fe20005741670 */
[-C--:B------:R-:W-:Y:S01]  /*3a50*/  FMUL R54, R54, R10.reuse ;  /* 0x0000000a36367220 */ /* 0x080fe20000400000 */
[----:B------:R-:W-:Y:S01]  /*3a60*/  ISETP.LT.OR P3, PT, R15, 0x1, !P4 ;  /* 0x000000010f00780c */ /* 0x000fe20006761670 */
[----:B------:R-:W-:Y:S01]  /*3a70*/  FMUL R10, R55, R10 ;  /* 0x0000000a370a7220 */ /* 0x000fe20000400000 */
[----:B0-----:R-:W-:-:S02]  /*3a80*/  F2FP.SATFINITE.E4M3.F32.PACK_AB_MERGE_C R3, RZ, R38, RZ ;  /* 0x00000026ff03723e */ /* 0x001fc400048070ff */
[----:B-1----:R-:W-:Y:S02]  /*3a90*/  F2FP.SATFINITE.E4M3.F32.PACK_AB_MERGE_C R5, RZ, R40, RZ ;  /* 0x00000028ff05723e */ /* 0x002fe400048070ff */
[----:B------:R-:W-:Y:S01]  /*3aa0*/  F2FP.SATFINITE.E4M3.F32.PACK_AB_MERGE_C R41, RZ, R41, RZ ;  /* 0x00000029ff29723e */ /* 0x000fe200048070ff */
[----:B------:R0:W-:Y:S01]  /*3ab0*/  @!P0 STG.E.U8 desc[UR12][R12.64+0x18], R3 ;  /* 0x000018030c008986 */ /* 0x0001e2000c10110c */
[----:B------:R-:W-:Y:S02]  /*3ac0*/  F2FP.SATFINITE.E4M3.F32.PACK_AB_MERGE_C R43, RZ, R43, RZ ;  /* 0x0000002bff2b723e */ /* 0x000fe400048070ff */
[----:B------:R-:W-:Y:S01]  /*3ad0*/  ISETP.LT.OR P4, PT, R15, 0x9, !P4 ;  /* 0x000000090f00780c */ /* 0x000fe20006781670 */
[----:B------:R1:W-:Y:S01]  /*3ae0*/  @!P6 STG.E.U8 desc[UR12][R8.64+0x20], R5 ;  /* 0x000020050800e986 */ /* 0x0003e2000c10110c */
[----:B------:R-:W-:Y:S02]  /*3af0*/  F2FP.SATFINITE.E4M3.F32.PACK_AB_MERGE_C R45, RZ, R45, RZ ;  /* 0x0000002dff2d723e */ /* 0x000fe400048070ff */
[----:B------:R-:W-:Y:S01]  /*3b00*/  F2FP.SATFINITE.E4M3.F32.PACK_AB_MERGE_C R47, RZ, R47, RZ ;  /* 0x0000002fff2f723e */ /* 0x000fe200048070ff */
[----:B------:R-:W-:Y:S01]  /*3b10*/  @!P5 STG.E.U8 desc[UR12][R8.64+0x21], R41 ;  /* 0x000021290800d986 */ /* 0x000fe2000c10110c */
[----:B------:R-:W-:-:S02]  /*3b20*/  ISETP.GE.AND P5, PT, R11, 0x2a, PT ;  /* 0x0000002a0b00780c */ /* 0x000fc40003fa6270 */
[----:B------:R-:W-:Y:S01]  /*3b30*/  F2FP.SATFINITE.E4M3.F32.PACK_AB_MERGE_C R49, RZ, R49, RZ ;  /* 0x00000031ff31723e */ /* 0x000fe200048070ff */
[----:B------:R-:W-:Y:S01]  /*3b40*/  @!P2 STG.E.U8 desc[UR12][R12.64+0x21], R43 ;  /* 0x0000212b0c00a986 */ /* 0x000fe2000c10110c */
[----:B0-----:R-:W-:Y:S02]  /*3b50*/  F2FP.SATFINITE.E4M3.F32.PACK_AB_MERGE_C R3, RZ, R42, RZ ;  /* 0x0000002aff03723e */ /* 0x001fe400048070ff */
[C---:B------:R-:W-:Y:S02]  /*3b60*/  ISETP.LT.OR P0, PT, R15.reuse, 0x1, !P5 ;  /* 0x000000010f00780c */ /* 0x040fe40006f01670 */
[----:B-1----:R-:W-:Y:S01]  /*3b70*/  F2FP.SATFINITE.E4M3.F32.PACK_AB_MERGE_C R5, RZ, R44, RZ ;  /* 0x0000002cff05723e */ /* 0x002fe200048070ff */
[----:B------:R0:W-:Y:S01]  /*3b80*/  @!P1 STG.E.U8 desc[UR12][R12.64+0x20], R3 ;  /* 0x000020030c009986 */ /* 0x0001e2000c10110c */
[----:B------:R-:W-:Y:S02]  /*3b90*/  ISETP.LT.OR P5, PT, R15, 0x9, !P5 ;  /* 0x000000090f00780c */ /* 0x000fe40006fa1670 */
[C---:B------:R-:W-:Y:S01]  /*3ba0*/  ISETP.GE.AND P2, PT, R11.reuse, 0x32, PT ;  /* 0x000000320b00780c */ /* 0x040fe20003f46270 */
[----:B------:R1:W-:Y:S01]  /*3bb0*/  @!P3 STG.E.U8 desc[UR12][R8.64+0x28], R5 ;  /* 0x000028050800b986 */ /* 0x0003e2000c10110c */
[----:B------:R-:W-:-:S02]  /*3bc0*/  ISETP.GE.AND P3, PT, R11, 0x31, PT ;  /* 0x000000310b00780c */ /* 0x000fc40003f66270 */
[----:B------:R-:W-:Y:S02]  /*3bd0*/  ISETP.GE.AND P1, PT, R11, 0x3a, PT ;  /* 0x0000003a0b00780c */ /* 0x000fe40003f26270 */
[----:B------:R-:W-:Y:S01]  /*3be0*/  ISETP.LT.OR P6, PT, R15, 0x1, !P3 ;  /* 0x000000010f00780c */ /* 0x000fe20005fc1670 */
[----:B------:R-:W-:Y:S01]  /*3bf0*/  @!P0 STG.E.U8 desc[UR12][R8.64+0x29], R45 ;  /* 0x0000292d08008986 */ /* 0x000fe2000c10110c */
[----:B------:R-:W-:Y:S02]  /*3c00*/  ISETP.GE.AND P0, PT, R11, 0x39, PT ;  /* 0x000000390b00780c */ /* 0x000fe40003f06270 */
[----:B0-----:R-:W-:Y:S01]  /*3c10*/  F2FP.SATFINITE.E4M3.F32.PACK_AB_MERGE_C R3, RZ, R46, RZ ;  /* 0x0000002eff03723e */ /* 0x001fe200048070ff */
[----:B------:R-:W-:Y:S01]  /*3c20*/  @!P5 STG.E.U8 desc[UR12][R12.64+0x29], R47 ;  /* 0x0000292f0c00d986 */ /* 0x000fe2000c10110c */
[C---:B------:R-:W-:Y:S02]  /*3c30*/  ISETP.LT.OR P3, PT, R15.reuse, 0x9, !P3 ;  /* 0x000000090f00780c */ /* 0x040fe40005f61670 */
[----:B-1----:R-:W-:Y:S01]  /*3c40*/  F2FP.SATFINITE.E4M3.F32.PACK_AB_MERGE_C R5, RZ, R48, RZ ;  /* 0x00000030ff05723e */ /* 0x002fe200048070ff */
[----:B------:R0:W-:Y:S01]  /*3c50*/  @!P4 STG.E.U8 desc[UR12][R12.64+0x28], R3 ;  /* 0x000028030c00c986 */ /* 0x0001e2000c10110c */
[----:B------:R-:W-:-:S02]  /*3c60*/  ISETP.LT.OR P4, PT, R15, 0x1, !P2 ;  /* 0x000000010f00780c */ /* 0x000fc40005781670 */
[C---:B------:R-:W-:Y:S01]  /*3c70*/  ISETP.LT.OR P2, PT, R15.reuse, 0x9, !P2 ;  /* 0x000000090f00780c */ /* 0x040fe20005741670 */
[----:B------:R1:W-:Y:S01]  /*3c80*/  @!P6 STG.E.U8 desc[UR12][R8.64+0x30], R5 ;  /* 0x000030050800e986 */ /* 0x0003e2000c10110c */
[C---:B------:R-:W-:Y:S02]  /*3c90*/  ISETP.LT.OR P6, PT, R15.reuse, 0x1, !P0 ;  /* 0x000000010f00780c */ /* 0x040fe400047c1670 */
[C---:B------:R-:W-:Y:S02]  /*3ca0*/  ISETP.LT.OR P5, PT, R15.reuse, 0x1, !P1 ;  /* 0x000000010f00780c */ /* 0x040fe40004fa1670 */
[C---:B------:R-:W-:Y:S02]  /*3cb0*/  ISETP.LT.OR P0, PT, R15.reuse, 0x9, !P0 ;  /* 0x000000090f00780c */ /* 0x040fe40004701670 */
[----:B------:R-:W-:Y:S02]  /*3cc0*/  ISETP.LT.OR P1, PT, R15, 0x9, !P1 ;  /* 0x000000090f00780c */ /* 0x000fe40004f21670 */
[----:B0-----:R-:W-:Y:S01]  /*3cd0*/  F2FP.SATFINITE.E4M3.F32.PACK_AB_MERGE_C R3, RZ, R50, RZ ;  /* 0x00000032ff03723e */ /* 0x001fe200048070ff */
[----:B------:R0:W-:Y:S01]  /*3ce0*/  @!P4 STG.E.U8 desc[UR12][R8.64+0x31], R49 ;  /* 0x000031310800c986 */ /* 0x0001e2000c10110c */
[----:B------:R-:W-:-:S02]  /*3cf0*/  F2FP.SATFINITE.E4M3.F32.PACK_AB_MERGE_C R51, RZ, R51, RZ ;  /* 0x00000033ff33723e */ /* 0x000fc400048070ff */
[----:B-1----:R-:W-:Y:S01]  /*3d00*/  F2FP.SATFINITE.E4M3.F32.PACK_AB_MERGE_C R5, RZ, R52, RZ ;  /* 0x00000034ff05723e */ /* 0x002fe200048070ff */
[----:B------:R0:W-:Y:S01]  /*3d10*/  @!P3 STG.E.U8 desc[UR12][R12.64+0x30], R3 ;  /* 0x000030030c00b986 */ /* 0x0001e2000c10110c */
[----:B------:R-:W-:Y:S02]  /*3d20*/  F2FP.SATFINITE.E4M3.F32.PACK_AB_MERGE_C R53, RZ, R53, RZ ;  /* 0x00000035ff35723e */ /* 0x000fe400048070ff */
[----:B------:R-:W-:Y:S01]  /*3d30*/  F2FP.SATFINITE.E4M3.F32.PACK_AB_MERGE_C R7, RZ, R54, RZ ;  /* 0x00000036ff07723e */ /* 0x000fe200048070ff */
[----:B------:R0:W-:Y:S01]  /*3d40*/  @!P2 STG.E.U8 desc[UR12][R12.64+0x31], R51 ;  /* 0x000031330c00a986 */ /* 0x0001e2000c10110c */
[----:B------:R-:W-:-:S03]  /*3d50*/  F2FP.SATFINITE.E4M3.F32.PACK_AB_MERGE_C R11, RZ, R10, RZ ;  /* 0x0000000aff0b723e */ /* 0x000fc600048070ff */
[----:B------:R0:W-:Y:S04]  /*3d60*/  @!P6 STG.E.U8 desc[UR12][R8.64+0x38], R5 ;  /* 0x000038050800e986 */ /* 0x0001e8000c10110c */
[----:B------:R0:W-:Y:S04]  /*3d70*/  @!P5 STG.E.U8 desc[UR12][R8.64+0x39], R53 ;  /* 0x000039350800d986 */ /* 0x0001e8000c10110c */
[----:B------:R0:W-:Y:S01]  /*3d80*/  @!P0 STG.E.U8 desc[UR12][R12.64+0x38], R7 ;  /* 0x000038070c008986 */ /* 0x0001e2000c10110c */
[----:B------:R-:W-:Y:S05]  /*3d90*/  @P1 EXIT ;  /* 0x000000000000194d */ /* 0x000fea0003800000 */
[----:B------:R-:W-:Y:S01]  /*3da0*/  STG.E.U8 desc[UR12][R12.64+0x39], R11 ;  /* 0x0000390b0c007986 */ /* 0x000fe2000c10110c */
[----:B------:R-:W-:Y:S05]  /*3db0*/  EXIT ;  /* 0x000000000000794d */ /* 0x000fea0003800000 */
.L_x_14:
[----:B------:R-:W-:-:S13]  /*3dc0*/  ISETP.NE.AND P0, PT, R14, RZ, PT ;  /* 0x000000ff0e00720c */ /* 0x000fda0003f05270 */
[----:B------:R-:W-:Y:S05]  /*3dd0*/  @P0 EXIT ;  /* 0x000000000000094d */ /* 0x000fea0003800000 */
[----:B------:R-:W-:-:S13]  /*3de0*/  ELECT P0, URZ, PT ;  /* 0x00000000003f782f */ /* 0x000fda0003800000 */
[----:B------:R-:W-:Y:S05]  /*3df0*/  @!P0 BRA `(.L_x_93) ;  /* 0x0000000400c08947 */ /* 0x000fea0003800000 */
[----:B------:R-:W-:-:S13]  /*3e00*/  ISETP.GE.AND P0, PT, R13, 0x1, PT ;  /* 0x000000010d00780c */ /* 0x000fda0003f06270 */
[----:B------:R-:W-:Y:S05]  /*3e10*/  @!P0 BRA `(.L_x_93) ;  /* 0x0000000400b88947 */ /* 0x000fea0003800000 */
[----:B--2--5:R-:W3:Y:S01]  /*3e20*/  S2R R10, SR_CgaCtaId ;  /* 0x00000000000a7919 */ /* 0x024ee20000008800 */
[----:B------:R-:W-:Y:S01]  /*3e30*/  IMAD.SHL.U32 R25, R8, 0x40, RZ ;  /* 0x0000004008197824 */ /* 0x000fe200078e00ff */
[----:B------:R-:W-:Y:S01]  /*3e40*/  ULDC UR4, c[0x0][0x384] ;  /* 0x0000e10000047ab9 */ /* 0x000fe20000000800 */
[----:B------:R-:W-:Y:S01]  /*3e50*/  IMAD R6, R2, R3, RZ ;  /* 0x0000000302067224 */ /* 0x000fe200078e02ff */
[----:B------:R-:W-:Y:S01]  /*3e60*/  LOP3.LUT P0, RZ, R7, 0x1f, RZ, 0xc0, !PT ;  /* 0x0000001f07ff7812 */ /* 0x000fe2000780c0ff */
[----:B------:R-:W-:Y:S01]  /*3e70*/  IMAD.HI.U32 R2, R25, UR4, RZ ;  /* 0x0000000419027c27 */ /* 0x000fe2000f8e00ff */
[----:B------:R-:W-:Y:S01]  /*3e80*/  ULDC UR5, c[0x0][0x388] ;  /* 0x0000e20000057ab9 */ /* 0x000fe20000000800 */
[C---:B------:R-:W-:Y:S02]  /*3e90*/  ISETP.NE.AND P1, PT, R12.reuse, RZ, PT ;  /* 0x000000ff0c00720c */ /* 0x040fe40003f25270 */
[----:B------:R-:W-:Y:S02]  /*3ea0*/  CS2R R8, SRZ ;  /* 0x0000000000087805 */ /* 0x000fe4000001ff00 */
[----:B------:R-:W-:Y:S01]  /*3eb0*/  ISETP.NE.OR P0, PT, R12, RZ, !P0 ;  /* 0x000000ff0c00720c */ /* 0x000fe20004705670 */
[----:B------:R-:W-:Y:S01]  /*3ec0*/  IMAD.MOV.U32 R3, RZ, RZ, 0x1 ;  /* 0x00000001ff037424 */ /* 0x000fe200078e00ff */
[----:B------:R-:W-:Y:S01]  /*3ed0*/  LOP3.LUT R22, R5, 0x2, RZ, 0xfc, !PT ;  /* 0x0000000205167812 */ /* 0x000fe200078efcff */
[----:B------:R-:W-:Y:S01]  /*3ee0*/  IMAD.MOV.U32 R4, RZ, RZ, RZ ;  /* 0x000000ffff047224 */ /* 0x000fe200078e00ff */
[----:B------:R-:W-:Y:S01]  /*3ef0*/  SHF.R.U32.HI R2, RZ, UR5, R2 ;  /* 0x00000005ff027c19 */ /* 0x000fe20008011602 */
[----:B------:R-:W-:-:S02]  /*3f00*/  IMAD.MOV.U32 R7, RZ, RZ, RZ ;  /* 0x000000ffff077224 */ /* 0x000fc400078e00ff */
[----:B------:R-:W-:Y:S02]  /*3f10*/  IMAD R6, R15, R6, 0x1 ;  /* 0x000000010f067424 */ /* 0x000fe400078e0206 */
[----:B---3--:R-:W-:-:S05]  /*3f20*/  IMAD.SHL.U32 R0, R10, 0x20, RZ ;  /* 0x000000200a007824 */ /* 0x008fca00078e00ff */
[----:B------:R-:W-:-:S05]  /*3f30*/  LOP3.LUT R0, R0, 0x20, RZ, 0xc0, !PT ;  /* 0x0000002000007812 */ /* 0x000fca00078ec0ff */
[----:B------:R-:W-:Y:S02]  /*3f40*/  IMAD R11, R11, 0x40, R0 ;  /* 0x000000400b0b7824 */ /* 0x000fe400078e0200 */
[----:B------:R-:W-:-:S07]  /*3f50*/  IMAD.SHL.U32 R0, R10, 0x800, RZ ;  /* 0x000008000a007824 */ /* 0x000fce00078e00ff */
.L_x_97:
[----:B------:R-:W0:Y:S01]  /*3f60*/  S2R R17, SR_CgaCtaId ;  /* 0x0000000000117919 */ /* 0x000e220000008800 */
[----:B------:R-:W-:-:S04]  /*3f70*/  MOV R10, 0x400 ;  /* 0x00000400000a7802 */ /* 0x000fc80000000f00 */
[----:B0-----:R-:W-:Y:S02]  /*3f80*/  LEA R12, R17, R10, 0x18 ;  /* 0x0000000a110c7211 */ /* 0x001fe400078ec0ff */
[----:B------:R-:W-:-:S03]  /*3f90*/  SHF.L.U32 R10, R3, 0x1f, RZ ;  /* 0x0000001f030a7819 */ /* 0x000fc600000006ff */
[----:B------:R-:W-:-:S07]  /*3fa0*/  IMAD R23, R4, 0x8, R12 ;  /* 0x0000000804177824 */ /* 0x000fce00078e020c */
.L_x_94:
[----:B0-----:R0:W1:Y:S02]  /*3fb0*/  SYNCS.PHASECHK.TRANS64.TRYWAIT P2, [R23+URZ+0x380e0], R10 ;  /* 0x0380e00a170075a7 */ /* 0x001064000804017f */
[----:B-1----:R-:W-:Y:S05]  /*3fc0*/  @!P2 NANOSLEEP.SYNCS 0x989680 ;  /* 0x009896800000a95d */ /* 0x002fea0003900000 */
[----:B------:R-:W1:Y:S02]  /*3fd0*/  @!P2 SYNCS.PHASECHK.TRANS64 P2, [R23+URZ+0x380e0], R10 ;  /* 0x0380e00a1700a5a7 */ /* 0x000e64000804007f */
[----:B-1----:R-:W-:Y:S05]  /*3fe0*/  @!P2 BRA `(.L_x_94) ;  /* 0xfffffffc00f0a947 */ /* 0x002fea000383ffff */
[----:B0-----:R-:W0:Y:S02]  /*3ff0*/  @!P1 LDC R10, c[0x0][0x500] ;  /* 0x00014000ff0a9b82 */ /* 0x001e240000000800 */
[----:B0-----:R0:W-:Y:S02]  /*4000*/  @!P1 SYNCS.ARRIVE.TRANS64 RZ, [R23+URZ+0x38000], R10 ;  /* 0x0380000a17ff99a7 */ /* 0x0011e4000800003f */
[----:B0-----:R-:W-:-:S04]  /*4010*/  PRMT R10, R22, 0x9910, RZ ;  /* 0x00009910160a7816 */ /* 0x001fc800000000ff */
[----:B------:R-:W-:-:S13]  /*4020*/  ISETP.NE.AND P2, PT, R10, 0x2, PT ;  /* 0x000000020a00780c */ /* 0x000fda0003f45270 */
[----:B------:R-:W-:Y:S05]  /*4030*/  @P2 BRA `(.L_x_95) ;  /* 0x0000000000042947 */ /* 0x000fea0003800000 */
[----:B------:R-:W-:Y:S01]  /*4040*/  BPT.TRAP 0x1 ;  /* 0x000000040000795c */ /* 0x000fe20000300000 */
.L_x_95:
[----:B------:R-:W-:Y:S05]  /*4050*/  @P0 BRA `(.L_x_96) ;  /* 0x0000000000040947 */ /* 0x000fea0003800000 */
[----:B------:R-:W-:Y:S01]  /*4060*/  BPT.TRAP 0x1 ;  /* 0x000000040000795c */ /* 0x000fe20000300000 */
.L_x_96:
[----:B------:R-:W0:Y:S01]  /*4070*/  LDC R14, c[0x0][0x380] ;  /* 0x0000e000ff0e7b82 */ /* 0x000e220000000800 */
[----:B------:R-:W-:Y:S01]  /*4080*/  R2UR UR4, R2 ;  /* 0x00000000020472ca */ /* 0x000fe200000e0000 */
[----:B------:R-:W-:Y:S01]  /*4090*/  ULDC UR20, c[0x0][0x38c] ;  /* 0x0000e30000147ab9 */ /* 0x000fe20000000800 */
[----:B------:R-:W-:Y:S01]  /*40a0*/  R2UR UR5, R25 ;  /* 0x00000000190572ca */ /* 0x000fe200000e0000 */
[----:B------:R-:W-:Y:S01]  /*40b0*/  IMAD.SHL.U32 R17, R4, 0x1000, RZ ;  /* 0x0000100004117824 */ /* 0x000fe200078e00ff */
[----:B------:R-:W-:Y:S01]  /*40c0*/  UISETP.NE.AND UP0, UPT, UR20, 0x1, UPT ;  /* 0x000000011400788c */ /* 0x000fe2000bf05270 */
[----:B------:R-:W-:Y:S01]  /*40d0*/  R2UR UR9, R12 ;  /* 0x000000000c0972ca */ /* 0x000fe200000e0000 */
[----:B------:R-:W-:Y:S01]  /*40e0*/  VIADD R6, R6, 0xffffffff ;  /* 0xffffffff06067836 */ /* 0x000fe20000000000 */
[----:B------:R-:W1:Y:S01]  /*40f0*/  LDC.64 R18, c[0x0][0x3b8] ;  /* 0x0000ee00ff127b82 */ /* 0x000e620000000a00 */
[----:B------:R-:W-:Y:S01]  /*4100*/  IMAD.IADD R16, R12, 0x1, R17 ;  /* 0x000000010c107824 */ /* 0x000fe200078e0211 */
[C---:B------:R-:W-:Y:S01]  /*4110*/  R2UR UR18, R9.reuse ;  /* 0x00000000091272ca */ /* 0x040fe200000e0000 */
[----:B------:R-:W-:Y:S01]  /*4120*/  VIADD R12, R9, 0x1 ;  /* 0x00000001090c7836 */ /* 0x000fe20000000000 */
[----:B------:R-:W-:Y:S01]  /*4130*/  R2UR UR17, R23 ;  /* 0x00000000171172ca */ /* 0x000fe200000e0000 */
[----:B------:R-:W-:Y:S01]  /*4140*/  ULDC.64 UR24, c[0x0][0x198] ;  /* 0x0000660000187ab9 */ /* 0x000fe20000000a00 */
[----:B------:R-:W-:Y:S01]  /*4150*/  R2UR UR16, R16 ;  /* 0x00000000101072ca */ /* 0x000fe200000e0000 */
[----:B------:R-:W-:Y:S01]  /*4160*/  ULDC.64 UR14, c[0x0][0x3b0] ;  /* 0x0000ec00000e7ab9 */ /* 0x000fe20000000a00 */
[----:B------:R-:W1:Y:S01]  /*4170*/  LDC.64 R20, c[0x0][0x3d8] ;  /* 0x0000f600ff147b82 */ /* 0x000e620000000a00 */
[----:B------:R-:W-:Y:S01]  /*4180*/  @UP0 ULDC.64 UR10, c[0x0][0x390] ;  /* 0x0000e400000a0ab9 */ /* 0x000fe20000000a00 */
[----:B------:R-:W-:Y:S01]  /*4190*/  R2UR UR12, R7 ;  /* 0x00000000070c72ca */ /* 0x000fe200000e0000 */
[----:B------:R-:W-:Y:S01]  /*41a0*/  ULDC.64 UR22, c[0x0][0x3d0] ;  /* 0x0000f40000167ab9 */ /* 0x000fe20000000a00 */
[----:B------:R-:W-:Y:S01]  /*41b0*/  R2UR UR13, R8 ;  /* 0x00000000080d72ca */ /* 0x000fe200000e0000 */
[----:B------:R-:W-:Y:S01]  /*41c0*/  VIADD R4, R4, 0x1 ;  /* 0x0000000104047836 */ /* 0x000fe20000000000 */
[----:B------:R-:W-:Y:S01]  /*41d0*/  ISETP.GT.AND P5, PT, R6, 0x1, PT ;  /* 0x000000010600780c */ /* 0x000fe20003fa4270 */
[----:B------:R-:W-:Y:S01]  /*41e0*/  USHF.L.U32 UR18, UR18, 0x6, URZ ;  /* 0x0000000612127899 */ /* 0x000fe2000800063f */
[----:B0-----:R-:W-:Y:S01]  /*41f0*/  ISETP.NE.AND P2, PT, R14, 0x1, PT ;  /* 0x000000010e00780c */ /* 0x001fe20003f45270 */
[----:B------:R-:W0:Y:S01]  /*4200*/  LDC R9, c[0x0][0x3c8] ;  /* 0x0000f200ff097b82 */ /* 0x000e220000000800 */
[----:B------:R-:W-:Y:S01]  /*4210*/  UIADD3 UR17, UR17, 0x38000, URZ ;  /* 0x0003800011117890 */ /* 0x000fe2000fffe03f */
[----:B------:R-:W-:Y:S01]  /*4220*/  ISETP.NE.AND P4, PT, R4, 0x1c, PT ;  /* 0x0000001c0400780c */ /* 0x000fe20003f85270 */
[----:B------:R-:W-:Y:S01]  /*4230*/  UMOV UR26, 0x30000 ;  /* 0x00030000001a7882 */ /* 0x000fe20000000000 */
[----:B------:R-:W-:Y:S01]  /*4240*/  UMOV UR28, 0x0 ;  /* 0x00000000001c7882 */ /* 0x000fe20000000000 */
[----:B------:R-:W-:Y:S01]  /*4250*/  UMOV UR29, 0x10000000 ;  /* 0x10000000001d7882 */ /* 0x000fe20000000000 */
[----:B------:R-:W-:-:S02]  /*4260*/  SEL R16, RZ, 0x1, P4 ;  /* 0x00000001ff107807 */ /* 0x000fc40002000000 */
[----:B------:R-:W-:Y:S02]  /*4270*/  SEL R4, R4, RZ, P4 ;  /* 0x000000ff04047207 */ /* 0x000fe40002000000 */
[----:B------:R-:W-:Y:S02]  /*4280*/  LOP3.LUT R3, R3, R16, RZ, 0x3c, !PT ;  /* 0x0000001003037212 */ /* 0x000fe400078e3cff */
[----:B------:R-:W-:-:S05]  /*4290*/  @P2 IMAD.U32 R10, RZ, RZ, UR4 ;  /* 0x00000004ff0a2e24 */ /* 0x000fca000f8e00ff */
[----:B------:R-:W-:Y:S02]  /*42a0*/  @P2 R2UR UR5, R10 ;  /* 0x000000000a0522ca */ /* 0x000fe400000e0000 */
[----:B------:R-:W-:Y:S01]  /*42b0*/  LOP3.LUT R10, R17, 0x800, R0, 0xf8, !PT ;  /* 0x00000800110a7812 */ /* 0x000fe200078ef800 */
[----:B-1----:R-:W-:Y:S01]  /*42c0*/  IMAD R17, R8, R19, R21 ;  /* 0x0000001308117224 */ /* 0x002fe200078e0215 */
[----:B------:R-:W-:Y:S02]  /*42d0*/  ISETP.NE.AND P2, PT, R12, R15, PT ;  /* 0x0000000f0c00720c */ /* 0x000fe40003f45270 */
[----:B------:R-:W-:Y:S01]  /*42e0*/  R2UR UR8, R10 ;  /* 0x000000000a0872ca */ /* 0x000fe200000e0000 */
[----:B------:R-:W-:-:S05]  /*42f0*/  IMAD R10, R7, R18, R20 ;  /* 0x00000012070a7224 */ /* 0x000fca00078e0214 */
[----:B------:R-:W-:Y:S01]  /*4300*/  PRMT R10, R10, 0x40, R17 ;  /* 0x000000400a0a7816 */ /* 0x000fe20000000011 */
[----:B------:R-:W-:Y:S02]  /*4310*/  UIADD3 UR4, -UR5, URZ, URZ ;  /* 0x0000003f05047290 */ /* 0x000fe4000fffe13f */
[----:B------:R-:W-:Y:S02]  /*4320*/  UIMAD.WIDE.U32 UR6, UR5, UR10, URZ ;  /* 0x0000000a050672a5 */ /* 0x000fe4000f8e003f */
[----:B------:R-:W-:Y:S01]  /*4330*/  UMOV UR21, UR5 ;  /* 0x0000000500157c82 */ /* 0x000fe20008000000 */
[----:B------:R-:W-:Y:S01]  /*4340*/  UMOV UR10, UR18 ;  /* 0x00000012000a7c82 */ /* 0x000fe20008000000 */
[----:B------:R-:W-:Y:S01]  /*4350*/  IMAD R14, R14, UR4, R25 ;  /* 0x000000040e0e7c24 */ /* 0x000fe2000f8e0219 */
[----:B------:R-:W-:Y:S01]  /*4360*/  @UP0 USHF.R.U32.HI UR21, URZ, UR11, UR7 ;  /* 0x0000000b3f150299 */ /* 0x000fe20008011607 */
[----:B------:R-:W-:Y:S01]  /*4370*/  R2UR UR11, R11 ;  /* 0x000000000b0b72ca */ /* 0x000fe200000e0000 */
[----:B------:R-:W-:Y:S01]  /*4380*/  UIADD3 UR4, UP1, UR24, 0xf0, URZ ;  /* 0x000000f018047890 */ /* 0x000fe2000ff3e03f */
[----:B------:R-:W-:Y:S01]  /*4390*/  R2UR UR7, R10 ;  /* 0x000000000a0772ca */ /* 0x000fe200000e0000 */
[----:B------:R-:W-:Y:S01]  /*43a0*/  UIADD3 UR6, -UR21, URZ, URZ ;  /* 0x0000003f15067290 */ /* 0x000fe2000fffe13f */
[----:B------:R-:W-:Y:S01]  /*43b0*/  R2UR UR19, R14 ;  /* 0x000000000e1372ca */ /* 0x000fe200000e0000 */
[----:B------:R-:W-:Y:S01]  /*43c0*/  VIADD R14, R7, 0x1 ;  /* 0x00000001070e7836 */ /* 0x000fe20000000000 */
[----:B------:R-:W-:Y:S01]  /*43d0*/  UIADD3 UR24, UP2, UR24, 0x1f0, URZ ;  /* 0x000001f018187890 */ /* 0x000fe2000ff5e03f */
[----:B------:R-:W-:Y:S01]  /*43e0*/  @P2 IMAD.MOV R14, RZ, RZ, R7 ;  /* 0x000000ffff0e2224 */ /* 0x000fe200078e0207 */
[----:B------:R-:W-:Y:S01]  /*43f0*/  UIMAD UR20, UR20, UR6, UR5 ;  /* 0x00000006141472a4 */ /* 0x000fe2000f8e0205 */
[----:B------:R-:W-:Y:S01]  /*4400*/  VIADD R10, R8, 0x1 ;  /* 0x00000001080a7836 */ /* 0x000fe20000000000 */
[----:B------:R-:W-:-:S02]  /*4410*/  UIADD3.X UR5, URZ, UR25, URZ, UP1, !UPT ;  /* 0x000000193f057290 */ /* 0x000fc40008ffe43f */
[----:B0-----:R-:W-:Y:S01]  /*4420*/  ISETP.NE.AND P3, PT, R14, R9, PT ;  /* 0x000000090e00720c */ /* 0x001fe20003f65270 */
[----:B------:R-:W-:Y:S01]  /*4430*/  UIMAD UR20, UR20, UR15, UR23 ;  /* 0x0000000f141472a4 */ /* 0x000fe2000f8e0217 */
[----:B------:R-:W-:Y:S01]  /*4440*/  SEL R9, R12, RZ, P2 ;  /* 0x000000ff0c097207 */ /* 0x000fe20001000000 */
[----:B------:R-:W-:Y:S01]  /*4450*/  UPRMT UR6, UR7, 0x5410, URZ ;  /* 0x0000541007067896 */ /* 0x000fe2000800003f */
[----:B------:R-:W-:Y:S01]  /*4460*/  SEL R7, R14, RZ, P3 ;  /* 0x000000ff0e077207 */ /* 0x000fe20001800000 */
[----:B------:R-:W-:Y:S02]  /*4470*/  UIMAD UR19, UR19, UR14, UR22 ;  /* 0x0000000e131372a4 */ /* 0x000fe4000f8e0216 */
[----:B------:R-:W-:Y:S02]  /*4480*/  UIADD3 UR8, UR9, 0x1c000, UR8 ;  /* 0x0001c00009087890 */ /* 0x000fe4000fffe008 */
[----:B------:R-:W-:Y:S01]  /*4490*/  UIADD3.X UR25, URZ, UR25, URZ, UP2, !UPT ;  /* 0x000000193f197290 */ /* 0x000fe200097fe43f */
[----:B------:R-:W-:-:S03]  /*44a0*/  UMOV UR9, UR17 ;  /* 0x0000001100097c82 */ /* 0x000fc60008000000 */
[----:B------:R-:W-:Y:S01]  /*44b0*/  @P3 IMAD.MOV R10, RZ, RZ, R8 ;  /* 0x000000ffff0a3224 */ /* 0x000fe200078e0208 */
[----:B------:R0:W-:Y:S03]  /*44c0*/  UTMALDG.4D.IM2COL [UR16], [UR4], UR6 ;  /* 0x00000010040073b4 */ /* 0x0001e60008058006 */
[----:B------:R-:W-:Y:S01]  /*44d0*/  IMAD.MOV.U32 R8, RZ, RZ, R10 ;  /* 0x000000ffff087224 */ /* 0x000fe200078e000a */
[----:B------:R0:W-:Y:S02]  /*44e0*/  UTMALDG.4D.MULTICAST [UR8], [UR24], UR26, desc[UR28] ;  /* 0x00001c08180073b4 */ /* 0x0001e4000801981a */
[----:B0-----:R-:W-:Y:S05]  /*44f0*/  @P5 BRA `(.L_x_97) ;  /* 0xfffffff800985947 */ /* 0x001fea000383ffff */
.L_x_93:
[----:B------:R-:W-:Y:S01]  /*4500*/  ISETP.GE.U32.AND P2, PT, R13, 0x1c, PT ;  /* 0x0000001c0d00780c */ /* 0x000fe20003f46070 */
[----:B------:R-:W-:Y:S05]  /*4510*/  WARPSYNC.ALL ;  /* 0x0000000000007948 */ /* 0x000fea0003800000 */
[----:B------:R-:W-:-:S07]  /*4520*/  ELECT P1, URZ, PT ;  /* 0x00000000003f782f */ /* 0x000fce0003820000 */
[----:B------:R-:W-:-:S05]  /*4530*/  @P2 SHF.R.U32.HI R2, RZ, 0x2, R13 ;  /* 0x00000002ff022819 */ /* 0x000fca000001160d */
[----:B------:R-:W-:-:S05]  /*4540*/  @P2 IMAD.WIDE.U32 R2, R2, 0x24924925, RZ ;  /* 0x2492492502022825 */ /* 0x000fca00078e00ff */
[----:B------:R-:W-:-:S04]  /*4550*/  @P2 LOP3.LUT R2, R3, 0x1, RZ, 0xc0, !PT ;  /* 0x0000000103022812 */ /* 0x000fc800078ec0ff */
[----:B------:R-:W-:Y:S01]  /*4560*/  @P2 ISETP.NE.U32.AND P0, PT, R2, 0x1, PT ;  /* 0x000000010200280c */ /* 0x000fe20003f05070 */
[----:B------:R-:W-:-:S12]  /*4570*/  @!P1 EXIT ;  /* 0x000000000000994d */ /* 0x000fd80003800000 */
[----:B------:R-:W-:Y:S01]  /*4580*/  LOP3.LUT R5, R5, 0x2, RZ, 0xfc, !PT ;  /* 0x0000000205057812 */ /* 0x000fe200078efcff */
[----:B------:R-:W-:Y:S01]  /*4590*/  IMAD.MOV.U32 R4, RZ, RZ, 0x1 ;  /* 0x00000001ff047424 */ /* 0x000fe200078e00ff */
[----:B------:R-:W-:Y:S02]  /*45a0*/  @P2 ISETP.NE.U32.AND.EX P0, PT, RZ, RZ, PT, P0 ;  /* 0x000000ffff00220c */ /* 0x000fe40003f05100 */
[----:B------:R-:W-:Y:S02]  /*45b0*/  ISETP.NE.AND P1, PT, R5, 0x3, PT ;  /* 0x000000030500780c */ /* 0x000fe40003f25270 */
[----:B------:R-:W-:-:S11]  /*45c0*/  @P2 SEL R4, RZ, 0x1, !P0 ;  /* 0x00000001ff042807 */ /* 0x000fd60004000000 */
[----:B------:R-:W-:Y:S05]  /*45d0*/  @!P1 BRA `(.L_x_98) ;  /* 0x0000000000049947 */ /* 0x000fea0003800000 */
[----:B------:R-:W-:Y:S01]  /*45e0*/  BPT.TRAP 0x1 ;  /* 0x000000040000795c */ /* 0x000fe20000300000 */
.L_x_98:
[----:B------:R-:W0:Y:S01]  /*45f0*/  S2R R5, SR_CgaCtaId ;  /* 0x0000000000057919 */ /* 0x000e220000008800 */
[----:B------:R-:W-:Y:S02]  /*4600*/  SHF.R.U32.HI R2, RZ, 0x2, R13 ;  /* 0x00000002ff027819 */ /* 0x000fe4000001160d */
[----:B---3-5:R-:W-:-:S03]  /*4610*/  MOV R0, 0x400 ;  /* 0x0000040000007802 */ /* 0x028fc60000000f00 */
[----:B------:R-:W-:-:S04]  /*4620*/  IMAD.WIDE.U32 R2, R2, 0x24924925, RZ ;  /* 0x2492492502027825 */ /* 0x000fc800078e00ff */
[----:B------:R-:W-:Y:S01]  /*4630*/  IMAD R3, R3, -0x1c, R13 ;  /* 0xffffffe403037824 */ /* 0x000fe200078e020d */
[----:B0-----:R-:W-:Y:S02]  /*4640*/  LEA R0, R5, R0, 0x18 ;  /* 0x0000000005007211 */ /* 0x001fe400078ec0ff */
[----:B------:R-:W-:-:S03]  /*4650*/  SHF.L.U32 R5, R4, 0x1f, RZ ;  /* 0x0000001f04057819 */ /* 0x000fc600000006ff */
[----:B------:R-:W-:-:S04]  /*4660*/  VIADD R0, R0, 0x380e0 ;  /* 0x000380e000007836 */ /* 0x000fc80000000000 */
[----:B------:R-:W-:-:S07]  /*4670*/  IMAD R2, R3, 0x8, R0 ;  /* 0x0000000803027824 */ /* 0x000fce00078e0200 */
.L_x_99:
[----:B0-----:R0:W1:Y:S02]  /*4680*/  SYNCS.PHASECHK.TRANS64.TRYWAIT P0, [R2+URZ], R5 ;  /* 0x00000005020075a7 */ /* 0x001064000800017f */
[----:B-1----:R-:W-:Y:S05]  /*4690*/  @!P0 NANOSLEEP.SYNCS 0x989680 ;  /* 0x009896800000895d */ /* 0x002fea0003900000 */
[----:B------:R-:W1:Y:S02]  /*46a0*/  @!P0 SYNCS.PHASECHK.TRANS64 P0, [R2+URZ], R5 ;  /* 0x00000005020085a7 */ /* 0x000e64000800007f */
[----:B-1----:R-:W-:Y:S05]  /*46b0*/  @!P0 BRA `(.L_x_99) ;  /* 0xfffffffc00f08947 */ /* 0x002fea000383ffff */
[----:B------:R-:W-:-:S05]  /*46c0*/  VIADD R3, R3, 0x1 ;  /* 0x0000000103037836 */ /* 0x000fca0000000000 */
[----:B------:R-:W-:-:S04]  /*46d0*/  ISETP.NE.AND P0, PT, R3, 0x1c, PT ;  /* 0x0000001c0300780c */ /* 0x000fc80003f05270 */
[----:B0-----:R-:W-:Y:S02]  /*46e0*/  SEL R5, RZ, 0x1, P0 ;  /* 0x00000001ff057807 */ /* 0x001fe40000000000 */
[----:B------:R-:W-:Y:S02]  /*46f0*/  SEL R3, R3, RZ, P0 ;  /* 0x000000ff03037207 */ /* 0x000fe40000000000 */
[----:B------:R-:W-:-:S03]  /*4700*/  LOP3.LUT R7, R4, R5, RZ, 0x3c, !PT ;  /* 0x0000000504077212 */ /* 0x000fc600078e3cff */
[----:B------:R-:W-:Y:S01]  /*4710*/  IMAD R2, R3, 0x8, R0 ;  /* 0x0000000803027824 */ /* 0x000fe200078e0200 */
[----:B------:R-:W-:-:S07]  /*4720*/  SHF.L.U32 R5, R7, 0x1f, RZ ;  /* 0x0000001f07057819 */ /* 0x000fce00000006ff */
.L_x_100:
        /* <DEDUP_REMOVED lines=11> */
.L_x_101:
        /* <DEDUP_REMOVED lines=11> */
.L_x_102:
        /* <DEDUP_REMOVED lines=11> */
.L_x_103:
        /* <DEDUP_REMOVED lines=11> */
.L_x_104:
        /* <DEDUP_REMOVED lines=11> */
.L_x_105:
        /* <DEDUP_REMOVED lines=11> */
.L_x_106:
        /* <DEDUP_REMOVED lines=11> */
.L_x_107:
        /* <DEDUP_REMOVED lines=11> */
.L_x_108:
        /* <DEDUP_REMOVED lines=11> */
.L_x_109:
        /* <DEDUP_REMOVED lines=11> */
.L_x_110:
        /* <DEDUP_REMOVED lines=11> */
.L_x_111:
        /* <DEDUP_REMOVED lines=11> */
.L_x_112:
        /* <DEDUP_REMOVED lines=11> */
.L_x_113:
        /* <DEDUP_REMOVED lines=11> */
.L_x_114:
        /* <DEDUP_REMOVED lines=11> */
.L_x_115:
        /* <DEDUP_REMOVED lines=11> */
.L_x_116:
        /* <DEDUP_REMOVED lines=11> */
.L_x_117:
        /* <DEDUP_REMOVED lines=11> */
.L_x_118:
        /* <DEDUP_REMOVED lines=11> */
.L_x_119:
        /* <DEDUP_REMOVED lines=11> */
.L_x_120:
        /* <DEDUP_REMOVED lines=11> */
.L_x_121:
        /* <DEDUP_REMOVED lines=11> */
.L_x_122:
        /* <DEDUP_REMOVED lines=11> */
.L_x_123:
        /* <DEDUP_REMOVED lines=11> */
.L_x_124:
        /* <DEDUP_REMOVED lines=11> */
.L_x_125:
        /* <DEDUP_REMOVED lines=11> */
.L_x_126:
[----:B0-----:R0:W1:Y:S02]  /*5910*/  SYNCS.PHASECHK.TRANS64.TRYWAIT P0, [R3+URZ], R0 ;  /* 0x00000000030075a7 */ /* 0x001064000800017f */
[----:B-1----:R-:W-:Y:S05]  /*5920*/  @!P0 NANOSLEEP.SYNCS 0x989680 ;  /* 0x009896800000895d */ /* 0x002fea0003900000 */
[----:B------:R-:W1:Y:S02]  /*5930*/  @!P0 SYNCS.PHASECHK.TRANS64 P0, [R3+URZ], R0 ;  /* 0x00000000030085a7 */ /* 0x000e64000800007f */
[----:B-1----:R-:W-:Y:S05]  /*5940*/  @P0 EXIT ;  /* 0x000000000000094d */ /* 0x002fea0003800000 */
[----:B------:R-:W-:Y:S05]  /*5950*/  BRA `(.L_x_126) ;  /* 0xfffffffc00ec7947 */ /* 0x000fea000383ffff */
.L_x_127:
[----:B------:R-:W-:-:S00]  /*5960*/  BRA `(.L_x_127) ;  /* 0xfffffffc00fc7947 */ /* 0x000fc0000383ffff */
[----:B------:R-:W-:-:S00]  /*5970*/  NOP ;  /* 0x0000000000007918 */ /* 0x000fc00000000000 */
        /* <DEDUP_REMOVED lines=8> */
.L_x_128:


//--------------------- .nv.shared._ZN7cutlass13device_kernelINS_4conv6kernel13ConvUniversalINS1_16ConvProblemShapeILNS1_8OperatorE0ELi2EEENS1_10collective14CollectiveConvINS1_46MainloopSm90TmaGmmaWarpSpecializedImplicitGemmILS5_0ELi28ELi2EN4cute5tupleIJNSA_1CILi2EEENSC_ILi1EEESE_EEENS1_36KernelImplicitTmaWarpSpecializedSm90ELi1EEENSB_IJNSC_ILi64EEESI_NSB_IJSI_EEEEEENS_12float_e4m3_tESL_NSA_8TiledMMAINSA_8MMA_AtomIJNSA_4SM904GMMA30MMA_64x64x32_F32E4M3E4M3_SS_TNILNSP_7ScaleInE1ELSR_1EEEEEENSA_6LayoutINSB_IJSE_SE_SE_EEENSB_IJNSC_ILi0EEESW_SW_EEEEENSB_IJNSA_10UnderscoreESZ_SZ_EEEEENS7_6detail26Sm90ImplicitGemmTileTraitsINSA_20SM90_TMA_LOAD_IM2COLENSA_14ComposedLayoutINSA_7SwizzleILi2ELi4ELi3EEENSA_18smem_ptr_flag_bitsILi8EEENSU_INSB_IJNSB_IJNSC_ILi8EEES1A_EEENSB_IJSI_SE_EEENSB_IJSE_NSC_ILi28EEEEEEEEENSB_IJNSB_IJSI_NSC_ILi512EEEEEENSB_IJSE_SW_EEENSB_IJSW_NSC_ILi4096EEEEEEEEEEEEEvEENS13_INSA_23SM90_TMA_LOAD_MULTICASTES1N_vEEEENS_8epilogue10collective6detail29Sm90TmaWarpSpecializedAdapterINS1T_15DefaultEpilogueISL_NSB_IJNSB_IJlllEEESE_SW_EEES1Y_NS1S_6thread17LinearCombinationISL_Li1EffLNS1Z_9ScaleType4KindE0ELNS_15FloatRoundStyleE2ESL_EENS_4gemm15EpilogueDefaultEEEEEvvEEEEvNT_6ParamsE --------------------------
	.section	.nv.shared._ZN7cutlass13device_kernelINS_4conv6kernel13ConvUniversalINS1_16ConvProblemShapeILNS1_8OperatorE0ELi2EEENS1_10collective14CollectiveConvINS1_46MainloopSm90TmaGmmaWarpSpecializedImplicitGemmILS5_0ELi28ELi2EN4cute5tupleIJNSA_1CILi2EEENSC_ILi1EEESE_EEENS1_36KernelImplicitTmaWarpSpecializedSm90ELi1EEENSB_IJNSC_ILi64EEESI_NSB_IJSI_EEEEEENS_12float_e4m3_tESL_NSA_8TiledMMAINSA_8MMA_AtomIJNSA_4SM904GMMA30MMA_64x64x32_F32E4M3E4M3_SS_TNILNSP_7ScaleInE1ELSR_1EEEEEENSA_6LayoutINSB_IJSE_SE_SE_EEENSB_IJNSC_ILi0EEESW_SW_EEEEENSB_IJNSA_10UnderscoreESZ_SZ_EEEEENS7_6detail26Sm90ImplicitGemmTileTraitsINSA_20SM90_TMA_LOAD_IM2COLENSA_14ComposedLayoutINSA_7SwizzleILi2ELi4ELi3EEENSA_18smem_ptr_flag_bitsILi8EEENSU_INSB_IJNSB_IJNSC_ILi8EEES1A_EEENSB_IJSI_SE_EEENSB_IJSE_NSC_ILi28EEEEEEEEENSB_IJNSB_IJSI_NSC_ILi512EEEEEENSB_IJSE_SW_EEENSB_IJSW_NSC_ILi4096EEEEEEEEEEEEEvEENS13_INSA_23SM90_TMA_LOAD_MULTICASTES1N_vEEEENS_8epilogue10collective6detail29Sm90TmaWarpSpecializedAdapterINS1T_15DefaultEpilogueISL_NSB_IJNSB_IJlllEEESE_SW_EEES1Y_NS1S_6thread17LinearCombinationISL_Li1EffLNS1Z_9ScaleType4KindE0ELNS_15FloatRoundStyleE2ESL_EENS_4gemm15EpilogueDefaultEEEEEvvEEEEvNT_6ParamsE,"aw",@nobits
	.sectionflags	@""
	.align	16
	.zero		1024


//--------------------- .nv.shared.reserved.0     --------------------------
	.section	.nv.shared.reserved.0,"aw",@nobits
	.weak		__nv_reservedSMEM_offset_0_alias
	.size		__nv_reservedSMEM_offset_0_alias, 0, 0
	.other		__nv_reservedSMEM_offset_0_alias,@"STO_CUDA_RESERVED_SHARED STV_DEFAULT"
__nv_reservedSMEM_offset_0_alias:
	.zero		0


//--------------------- .nv.global                --------------------------
	.section	.nv.global,"aw",@nobits
.nv.global:
	.type		_ZN39_INTERNAL_8426b76a_4_k_cu_da61b1bd_29534cute1_E,@object
	.size		_ZN39_INTERNAL_8426b76a_4_k_cu_da61b1bd_29534cute1_E,(_ZN39_INTERNAL_8426b76a_4_k_cu_da61b1bd_29534cuda3std3__45__cpo6cbeginE - _ZN39_INTERNAL_8426b76a_4_k_cu_da61b1bd_29534cute1_E)
_ZN39_INTERNAL_8426b76a_4_k_cu_da61b1bd_29534cute1_E:
	.zero		1
	.type		_ZN39_INTERNAL_8426b76a_4_k_cu_da61b1bd_29534cuda3std3__45__cpo6cbeginE,@object
	.size		_ZN39_INTERNAL_8426b76a_4_k_cu_da61b1bd_29534cuda3std3__45__cpo6cbeginE,(_ZN39_INTERNAL_8426b76a_4_k_cu_da61b1bd_29534cuda3std3__48in_placeE - _ZN39_INTERNAL_8426b76a_4_k_cu_da61b1bd_29534cuda3std3__45__cpo6cbeginE)
_ZN39_INTERNAL_8426b76a_4_k_cu_da61b1bd_29534cuda3std3__45__cpo6cbeginE:
	.zero		1
	.type		_ZN39_INTERNAL_8426b76a_4_k_cu_da61b1bd_29534cuda3std3__48in_placeE,@object
	.size		_ZN39_INTERNAL_8426b76a_4_k_cu_da61b1bd_29534cuda3std3__48in_placeE,(_ZN39_INTERNAL_8426b76a_4_k_cu_da61b1bd_29534cuda3std6ranges3__45__cpo9iter_moveE - _ZN39_INTERNAL_8426b76a_4_k_cu_da61b1bd_29534cuda3std3__48in_placeE)
_ZN39_INTERNAL_8426b76a_4_k_cu_da61b1bd_29534cuda3std3__48in_placeE:
	.zero		1
	.type		_ZN39_INTERNAL_8426b76a_4_k_cu_da61b1bd_29534cuda3std6ranges3__45__cpo9iter_moveE,@object
	.size		_ZN39_INTERNAL_8426b76a_4_k_cu_da61b1bd_29534cuda3std6ranges3__45__cpo9iter_moveE,(_ZN39_INTERNAL_8426b76a_4_k_cu_da61b1bd_29534cuda3std3__45__cpo5beginE - _ZN39_INTERNAL_8426b76a_4_k_cu_da61b1bd_29534cuda3std6ranges3__45__cpo9iter_moveE)
_ZN39_INTERNAL_8426b76a_4_k_cu_da61b1bd_29534cuda3std6ranges3__45__cpo9iter_moveE:
	.zero		1
	.type		_ZN39_INTERNAL_8426b76a_4_k_cu_da61b1bd_29534cuda3std3__45__cpo5beginE,@object
	.size		_ZN39_INTERNAL_8426b76a_4_k_cu_da61b1bd_29534cuda3std3__45__cpo5beginE,(_ZN39_INTERNAL_8426b76a_4_k_cu_da61b1bd_29534cuda3std3__441_GLOBAL__N__8426b76a_4_k_cu_da61b1bd_29536ignoreE - _ZN39_INTERNAL_8426b76a_4_k_cu_da61b1bd_29534cuda3std3__45__cpo5beginE)
_ZN39_INTERNAL_8426b76a_4_k_cu_da61b1bd_29534cuda3std3__45__cpo5beginE:
	.zero		1
	.type		_ZN39_INTERNAL_8426b76a_4_k_cu_da61b1bd_29534cuda3std3__441_GLOBAL__N__8426b76a_4_k_cu_da61b1bd_29536ignoreE,@object
	.size		_ZN39_INTERNAL_8426b76a_4_k_cu_da61b1bd_29534cuda3std3__441_GLOBAL__N__8426b76a_4_k_cu_da61b1bd_29536ignoreE,(_ZN39_INTERNAL_8426b76a_4_k_cu_da61b1bd_29534cute7productE - _ZN39_INTERNAL_8426b76a_4_k_cu_da61b1bd_29534cuda3std3__441_GLOBAL__N__8426b76a_4_k_cu_da61b1bd_29536ignoreE)
_ZN39_INTERNAL_8426b76a_4_k_cu_da61b1bd_29534cuda3std3__441_GLOBAL__N__8426b76a_4_k_cu_da61b1bd_29536ignoreE:
	.zero		1
	.type		_ZN39_INTERNAL_8426b76a_4_k_cu_da61b1bd_29534cute7productE,@object
	.size		_ZN39_INTERNAL_8426b76a_4_k_cu_da61b1bd_29534cute7productE,(_ZN39_INTERNAL_8426b76a_4_k_cu_da61b1bd_29534cuda3std3__45__cpo3endE - _ZN39_INTERNAL_8426b76a_4_k_cu_da61b1bd_29534cute7productE)
_ZN39_INTERNAL_8426b76a_4_k_cu_da61b1bd_29534cute7productE:
	.zero		1
	.type		_ZN39_INTERNAL_8426b76a_4_k_cu_da61b1bd_29534cuda3std3__45__cpo3endE,@object
	.size		_ZN39_INTERNAL_8426b76a_4_k_cu_da61b1bd_29534cuda3std3__45__cpo3endE,(_ZN39_INTERNAL_8426b76a_4_k_cu_da61b1bd_29534cuda3std3__419piecewise_constructE - _ZN39_INTERNAL_8426b76a_4_k_cu_da61b1bd_29534cuda3std3__45__cpo3endE)
_ZN39_INTERNAL_8426b76a_4_k_cu_da61b1bd_29534cuda3std3__45__cpo3endE:
	.zero		1
	.type		_ZN39_INTERNAL_8426b76a_4_k_cu_da61b1bd_29534cuda3std3__419piecewise_constructE,@object
	.size		_ZN39_INTERNAL_8426b76a_4_k_cu_da61b1bd_29534cuda3std3__419piecewise_constructE,(_ZN39_INTERNAL_8426b76a_4_k_cu_da61b1bd_29534cuda3std3__45__cpo4cendE - _ZN39_INTERNAL_8426b76a_4_k_cu_da61b1bd_29534cuda3std3__419piecewise_constructE)
_ZN39_INTERNAL_8426b76a_4_k_cu_da61b1bd_29534cuda3std3__419piecewise_constructE:
	.zero		1
	.type		_ZN39_INTERNAL_8426b76a_4_k_cu_da61b1bd_29534cuda3std3__45__cpo4cendE,@object
	.size		_ZN39_INTERNAL_8426b76a_4_k_cu_da61b1bd_29534cuda3std3__45__cpo4cendE,(_ZN39_INTERNAL_8426b76a_4_k_cu_da61b1bd_29534cuda3std6ranges3__45__cpo4swapE - _ZN39_INTERNAL_8426b76a_4_k_cu_da61b1bd_29534cuda3std3__45__cpo4cendE)
_ZN39_INTERNAL_8426b76a_4_k_cu_da61b1bd_29534cuda3std3__45__cpo4cendE:
	.zero		1
	.type		_ZN39_INTERNAL_8426b76a_4_k_cu_da61b1bd_29534cuda3std6ranges3__45__cpo4swapE,@object
	.size		_ZN39_INTERNAL_8426b76a_4_k_cu_da61b1bd_29534cuda3std6ranges3__45__cpo4swapE,(.L_7 - _ZN39_INTERNAL_8426b76a_4_k_cu_da61b1bd_29534cuda3std6ranges3__45__cpo4swapE)
_ZN39_INTERNAL_8426b76a_4_k_cu_da61b1bd_29534cuda3std6ranges3__45__cpo4swapE:
	.zero		1
.L_7:


//--------------------- .nv.constant0._ZN7cutlass13device_kernelINS_4conv6kernel13ConvUniversalINS1_16ConvProblemShapeILNS1_8OperatorE0ELi2EEENS1_10collective14CollectiveConvINS1_46MainloopSm90TmaGmmaWarpSpecializedImplicitGemmILS5_0ELi28ELi2EN4cute5tupleIJNSA_1CILi2EEENSC_ILi1EEESE_EEENS1_36KernelImplicitTmaWarpSpecializedSm90ELi1EEENSB_IJNSC_ILi64EEESI_NSB_IJSI_EEEEEENS_12float_e4m3_tESL_NSA_8TiledMMAINSA_8MMA_AtomIJNSA_4SM904GMMA30MMA_64x64x32_F32E4M3E4M3_SS_TNILNSP_7ScaleInE1ELSR_1EEEEEENSA_6LayoutINSB_IJSE_SE_SE_EEENSB_IJNSC_ILi0EEESW_SW_EEEEENSB_IJNSA_10UnderscoreESZ_SZ_EEEEENS7_6detail26Sm90ImplicitGemmTileTraitsINSA_20SM90_TMA_LOAD_IM2COLENSA_14ComposedLayoutINSA_7SwizzleILi2ELi4ELi3EEENSA_18smem_ptr_flag_bitsILi8EEENSU_INSB_IJNSB_IJNSC_ILi8EEES1A_EEENSB_IJSI_SE_EEENSB_IJSE_NSC_ILi28EEEEEEEEENSB_IJNSB_IJSI_NSC_ILi512EEEEEENSB_IJSE_SW_EEENSB_IJSW_NSC_ILi4096EEEEEEEEEEEEEvEENS13_INSA_23SM90_TMA_LOAD_MULTICASTES1N_vEEEENS_8epilogue10collective6detail29Sm90TmaWarpSpecializedAdapterINS1T_15DefaultEpilogueISL_NSB_IJNSB_IJlllEEESE_SW_EEES1Y_NS1S_6thread17LinearCombinationISL_Li1EffLNS1Z_9ScaleType4KindE0ELNS_15FloatRoundStyleE2ESL_EENS_4gemm15EpilogueDefaultEEEEEvvEEEEvNT_6ParamsE --------------------------
	.section	.nv.constant0._ZN7cutlass13device_kernelINS_4conv6kernel13ConvUniversalINS1_16ConvProblemShapeILNS1_8OperatorE0ELi2EEENS1_10collective14CollectiveConvINS1_46MainloopSm90TmaGmmaWarpSpecializedImplicitGemmILS5_0ELi28ELi2EN4cute5tupleIJNSA_1CILi2EEENSC_ILi1EEESE_EEENS1_36KernelImplicitTmaWarpSpecializedSm90ELi1EEENSB_IJNSC_ILi64EEESI_NSB_IJSI_EEEEEENS_12float_e4m3_tESL_NSA_8TiledMMAINSA_8MMA_AtomIJNSA_4SM904GMMA30MMA_64x64x32_F32E4M3E4M3_SS_TNILNSP_7ScaleInE1ELSR_1EEEEEENSA_6LayoutINSB_IJSE_SE_SE_EEENSB_IJNSC_ILi0EEESW_SW_EEEEENSB_IJNSA_10UnderscoreESZ_SZ_EEEEENS7_6detail26Sm90ImplicitGemmTileTraitsINSA_20SM90_TMA_LOAD_IM2COLENSA_14ComposedLayoutINSA_7SwizzleILi2ELi4ELi3EEENSA_18smem_ptr_flag_bitsILi8EEENSU_INSB_IJNSB_IJNSC_ILi8EEES1A_EEENSB_IJSI_SE_EEENSB_IJSE_NSC_ILi28EEEEEEEEENSB_IJNSB_IJSI_NSC_ILi512EEEEEENSB_IJSE_SW_EEENSB_IJSW_NSC_ILi4096EEEEEEEEEEEEEvEENS13_INSA_23SM90_TMA_LOAD_MULTICASTES1N_vEEEENS_8epilogue10collective6detail29Sm90TmaWarpSpecializedAdapterINS1T_15DefaultEpilogueISL_NSB_IJNSB_IJlllEEESE_SW_EEES1Y_NS1S_6thread17LinearCombinationISL_Li1EffLNS1Z_9ScaleType4KindE0ELNS_15FloatRoundStyleE2ESL_EENS_4gemm15EpilogueDefaultEEEEEvvEEEEvNT_6ParamsE,"a",@progbits
	.sectionflags	@""
	.align	4
.nv.constant0._ZN7cutlass13device_kernelINS_4conv6kernel13ConvUniversalINS1_16ConvProblemShapeILNS1_8OperatorE0ELi2EEENS1_10collective14CollectiveConvINS1_46MainloopSm90TmaGmmaWarpSpecializedImplicitGemmILS5_0ELi28ELi2EN4cute5tupleIJNSA_1CILi2EEENSC_ILi1EEESE_EEENS1_36KernelImplicitTmaWarpSpecializedSm90ELi1EEENSB_IJNSC_ILi64EEESI_NSB_IJSI_EEEEEENS_12float_e4m3_tESL_NSA_8TiledMMAINSA_8MMA_AtomIJNSA_4SM904GMMA30MMA_64x64x32_F32E4M3E4M3_SS_TNILNSP_7ScaleInE1ELSR_1EEEEEENSA_6LayoutINSB_IJSE_SE_SE_EEENSB_IJNSC_ILi0EEESW_SW_EEEEENSB_IJNSA_10UnderscoreESZ_SZ_EEEEENS7_6detail26Sm90ImplicitGemmTileTraitsINSA_20SM90_TMA_LOAD_IM2COLENSA_14ComposedLayoutINSA_7SwizzleILi2ELi4ELi3EEENSA_18smem_ptr_flag_bitsILi8EEENSU_INSB_IJNSB_IJNSC_ILi8EEES1A_EEENSB_IJSI_SE_EEENSB_IJSE_NSC_ILi28EEEEEEEEENSB_IJNSB_IJSI_NSC_ILi512EEEEEENSB_IJSE_SW_EEENSB_IJSW_NSC_ILi4096EEEEEEEEEEEEEvEENS13_INSA_23SM90_TMA_LOAD_MULTICASTES1N_vEEEENS_8epilogue10collective6detail29Sm90TmaWarpSpecializedAdapterINS1T_15DefaultEpilogueISL_NSB_IJNSB_IJlllEEESE_SW_EEES1Y_NS1S_6thread17LinearCombinationISL_Li1EffLNS1Z_9ScaleType4KindE0ELNS_15FloatRoundStyleE2ESL_EENS_4gemm15EpilogueDefaultEEEEEvvEEEEvNT_6ParamsE:
	.zero		1536


//--------------------- SYMBOLS --------------------------

	.type		.nv.reservedSmem.offset0,@object
	.size		.nv.reservedSmem.offset0,0x4
